//
// Generated by NVIDIA NVVM Compiler
//
// Compiler Build ID: CL-36424714
// Cuda compilation tools, release 13.0, V13.0.88
// Based on NVVM 20.0.0
//

.version 9.0
.target sm_100
.address_size 64

	// .globl	_Z23ContrastSatVolumeKerneliiPfS_S_S_S_PKfS_

.visible .entry _Z23ContrastSatVolumeKerneliiPfS_S_S_S_PKfS_(
	.param .u32 _Z23ContrastSatVolumeKerneliiPfS_S_S_S_PKfS__param_0,
	.param .u32 _Z23ContrastSatVolumeKerneliiPfS_S_S_S_PKfS__param_1,
	.param .u64 .ptr .align 1 _Z23ContrastSatVolumeKerneliiPfS_S_S_S_PKfS__param_2,
	.param .u64 .ptr .align 1 _Z23ContrastSatVolumeKerneliiPfS_S_S_S_PKfS__param_3,
	.param .u64 .ptr .align 1 _Z23ContrastSatVolumeKerneliiPfS_S_S_S_PKfS__param_4,
	.param .u64 .ptr .align 1 _Z23ContrastSatVolumeKerneliiPfS_S_S_S_PKfS__param_5,
	.param .u64 .ptr .align 1 _Z23ContrastSatVolumeKerneliiPfS_S_S_S_PKfS__param_6,
	.param .u64 .ptr .align 1 _Z23ContrastSatVolumeKerneliiPfS_S_S_S_PKfS__param_7,
	.param .u64 .ptr .align 1 _Z23ContrastSatVolumeKerneliiPfS_S_S_S_PKfS__param_8
)
{
	.reg .pred 	%p<106>;
	.reg .b32 	%r<99>;
	.reg .b32 	%f<489>;
	.reg .b64 	%rd<22>;

	ld.param.u32 	%r4, [_Z23ContrastSatVolumeKerneliiPfS_S_S_S_PKfS__param_0];
	ld.param.u32 	%r5, [_Z23ContrastSatVolumeKerneliiPfS_S_S_S_PKfS__param_1];
	ld.param.u64 	%rd3, [_Z23ContrastSatVolumeKerneliiPfS_S_S_S_PKfS__param_4];
	ld.param.u64 	%rd4, [_Z23ContrastSatVolumeKerneliiPfS_S_S_S_PKfS__param_5];
	ld.param.u64 	%rd5, [_Z23ContrastSatVolumeKerneliiPfS_S_S_S_PKfS__param_6];
	ld.param.u64 	%rd7, [_Z23ContrastSatVolumeKerneliiPfS_S_S_S_PKfS__param_8];
	mov.u32 	%r7, %ctaid.x;
	mov.u32 	%r8, %ntid.x;
	mov.u32 	%r9, %tid.x;
	mad.lo.s32 	%r1, %r7, %r8, %r9;
	mov.u32 	%r10, %ctaid.y;
	mov.u32 	%r11, %ntid.y;
	mov.u32 	%r12, %tid.y;
	mad.lo.s32 	%r13, %r10, %r11, %r12;
	setp.ge.s32 	%p1, %r1, %r4;
	setp.ge.s32 	%p2, %r13, %r5;
	or.pred  	%p3, %p1, %p2;
	@%p3 bra 	$L__BB0_38;
	ld.param.u64 	%rd21, [_Z23ContrastSatVolumeKerneliiPfS_S_S_S_PKfS__param_7];
	ld.param.u64 	%rd20, [_Z23ContrastSatVolumeKerneliiPfS_S_S_S_PKfS__param_3];
	ld.param.u64 	%rd19, [_Z23ContrastSatVolumeKerneliiPfS_S_S_S_PKfS__param_2];
	cvta.to.global.u64 	%rd8, %rd21;
	cvta.to.global.u64 	%rd9, %rd19;
	cvta.to.global.u64 	%rd10, %rd20;
	cvta.to.global.u64 	%rd11, %rd3;
	cvta.to.global.u64 	%rd12, %rd4;
	cvta.to.global.u64 	%rd13, %rd5;
	mad.lo.s32 	%r14, %r13, %r4, %r1;
	shl.b32 	%r3, %r14, 2;
	mul.wide.s32 	%rd14, %r3, 4;
	add.s64 	%rd15, %rd8, %rd14;
	ld.global.f32 	%f73, [%rd15];
	ld.global.f32 	%f74, [%rd15+4];
	ld.global.f32 	%f75, [%rd15+8];
	ld.global.f32 	%f1, [%rd15+12];
	ld.global.f32 	%f76, [%rd9];
	ld.global.f32 	%f3, [%rd9+4];
	ld.global.f32 	%f4, [%rd9+8];
	ld.global.f32 	%f5, [%rd10];
	ld.global.f32 	%f6, [%rd10+4];
	ld.global.f32 	%f7, [%rd10+8];
	ld.global.f32 	%f77, [%rd11];
	ld.global.f32 	%f8, [%rd11+4];
	ld.global.f32 	%f9, [%rd11+8];
	ld.global.f32 	%f10, [%rd12];
	ld.global.f32 	%f11, [%rd12+4];
	ld.global.f32 	%f12, [%rd12+8];
	ld.global.f32 	%f13, [%rd13];
	ld.global.f32 	%f14, [%rd13+4];
	ld.global.f32 	%f15, [%rd13+8];
	min.f32 	%f78, %f73, 0f3F7FBE77;
	max.f32 	%f16, %f78, 0f3A83126F;
	min.f32 	%f79, %f74, 0f3F7FBE77;
	max.f32 	%f17, %f79, 0f3A83126F;
	min.f32 	%f80, %f75, 0f3F7FBE77;
	max.f32 	%f18, %f80, 0f3A83126F;
	min.f32 	%f81, %f77, 0f3F7FBE77;
	max.f32 	%f19, %f81, 0f3A83126F;
	rcp.rn.f32 	%f82, %f19;
	mul.f32 	%f20, %f16, %f82;
	abs.f32 	%f21, %f20;
	setp.eq.f32 	%p4, %f20, 0f3F800000;
	setp.eq.f32 	%p5, %f76, 0f00000000;
	or.pred  	%p6, %p4, %p5;
	mov.f32 	%f483, 0f3F800000;
	@%p6 bra 	$L__BB0_7;
	setp.num.f32 	%p7, %f21, %f21;
	abs.f32 	%f83, %f76;
	setp.num.f32 	%p8, %f83, %f83;
	and.pred  	%p9, %p7, %p8;
	@%p9 bra 	$L__BB0_4;
	add.rn.f32 	%f483, %f20, %f76;
	bra.uni 	$L__BB0_7;
$L__BB0_4:
	setp.neu.f32 	%p10, %f20, 0f00000000;
	setp.neu.f32 	%p11, %f21, 0f7F800000;
	and.pred  	%p12, %p10, %p11;
	@%p12 bra 	$L__BB0_6;
	mul.f32 	%f139, %f76, 0f3F000000;
	cvt.rzi.f32.f32 	%f140, %f139;
	add.f32 	%f141, %f140, %f140;
	sub.f32 	%f142, %f76, %f141;
	abs.f32 	%f143, %f142;
	setp.neu.f32 	%p19, %f143, 0f3F800000;
	add.f32 	%f144, %f20, %f20;
	mov.b32 	%r24, %f144;
	setp.lt.f32 	%p20, %f76, 0f00000000;
	xor.b32  	%r25, %r24, 2139095040;
	selp.b32 	%r26, %r25, %r24, %p20;
	and.b32  	%r27, %r26, 2147483647;
	selp.b32 	%r28, %r27, %r26, %p19;
	mov.b32 	%f483, %r28;
	bra.uni 	$L__BB0_7;
$L__BB0_6:
	setp.lt.f32 	%p13, %f21, 0f00800000;
	mul.f32 	%f84, %f21, 0f4B800000;
	selp.f32 	%f85, %f84, %f21, %p13;
	mov.b32 	%r15, %f85;
	add.s32 	%r16, %r15, -1060439283;
	and.b32  	%r17, %r16, -8388608;
	sub.s32 	%r18, %r15, %r17;
	mov.b32 	%f86, %r18;
	cvt.rn.f32.s32 	%f87, %r17;
	selp.f32 	%f88, 0fC1C00000, 0f00000000, %p13;
	fma.rn.f32 	%f89, %f87, 0f34000000, %f88;
	add.f32 	%f90, %f86, 0fBF800000;
	add.f32 	%f91, %f86, 0f3F800000;
	rcp.approx.ftz.f32 	%f92, %f91;
	add.f32 	%f93, %f90, %f90;
	mul.f32 	%f94, %f93, %f92;
	mul.f32 	%f95, %f94, %f94;
	neg.f32 	%f96, %f94;
	sub.f32 	%f97, %f90, %f94;
	add.f32 	%f98, %f97, %f97;
	fma.rn.f32 	%f99, %f96, %f90, %f98;
	mul.rn.f32 	%f100, %f92, %f99;
	fma.rn.f32 	%f101, %f95, 0f3A2C32E4, 0f3B52E7DB;
	fma.rn.f32 	%f102, %f101, %f95, 0f3C93BB73;
	fma.rn.f32 	%f103, %f102, %f95, 0f3DF6384F;
	mul.rn.f32 	%f104, %f103, %f95;
	fma.rn.f32 	%f105, %f94, 0f3FB8AA3B, %f89;
	mul.f32 	%f106, %f104, 0f40400000;
	sub.f32 	%f107, %f89, %f105;
	fma.rn.f32 	%f108, %f94, 0f3FB8AA3B, %f107;
	fma.rn.f32 	%f109, %f100, 0f3FB8AA3B, %f108;
	fma.rn.f32 	%f110, %f94, 0f32A55E34, %f109;
	fma.rn.f32 	%f111, %f106, %f100, %f110;
	fma.rn.f32 	%f112, %f104, %f94, %f111;
	add.rn.f32 	%f113, %f105, %f112;
	mul.rn.f32 	%f114, %f113, %f76;
	cvt.rni.f32.f32 	%f115, %f114;
	sub.f32 	%f116, %f114, %f115;
	neg.f32 	%f117, %f114;
	fma.rn.f32 	%f118, %f113, %f76, %f117;
	neg.f32 	%f119, %f105;
	add.rn.f32 	%f120, %f113, %f119;
	neg.f32 	%f121, %f120;
	add.rn.f32 	%f122, %f112, %f121;
	fma.rn.f32 	%f123, %f122, %f76, %f118;
	add.f32 	%f124, %f116, %f123;
	setp.gt.f32 	%p14, %f115, 0f00000000;
	selp.b32 	%r19, 0, -2097152000, %p14;
	setp.eq.f32 	%p15, %f20, 0fBF800000;
	setp.eq.f32 	%p16, %f83, 0f7F800000;
	setp.lt.f32 	%p17, %f114, 0f00000000;
	selp.f32 	%f125, 0f00000000, 0f7F800000, %p17;
	abs.f32 	%f126, %f114;
	setp.gt.f32 	%p18, %f126, 0f43180000;
	cvt.rzi.s32.f32 	%r20, %f115;
	shl.b32 	%r21, %r20, 23;
	sub.s32 	%r22, %r21, %r19;
	mov.b32 	%f127, %r22;
	add.s32 	%r23, %r19, 2130706432;
	mov.b32 	%f128, %r23;
	fma.rn.f32 	%f129, %f124, 0f391FCB8E, 0f3AAF85ED;
	fma.rn.f32 	%f130, %f129, %f124, 0f3C1D9856;
	fma.rn.f32 	%f131, %f130, %f124, 0f3D6357BB;
	fma.rn.f32 	%f132, %f131, %f124, 0f3E75FDEC;
	fma.rn.f32 	%f133, %f132, %f124, 0f3F317218;
	fma.rn.f32 	%f134, %f133, %f124, 0f3F800000;
	mul.f32 	%f135, %f134, %f128;
	mul.f32 	%f136, %f135, %f127;
	selp.f32 	%f137, %f125, %f136, %p18;
	selp.f32 	%f138, 0f3F800000, %f137, %p16;
	selp.f32 	%f483, %f138, %f137, %p15;
$L__BB0_7:
	mul.f32 	%f27, %f19, %f483;
	min.f32 	%f146, %f8, 0f3F7FBE77;
	max.f32 	%f28, %f146, 0f3A83126F;
	rcp.rn.f32 	%f147, %f28;
	mul.f32 	%f29, %f17, %f147;
	abs.f32 	%f30, %f29;
	setp.eq.f32 	%p21, %f29, 0f3F800000;
	setp.eq.f32 	%p22, %f3, 0f00000000;
	or.pred  	%p23, %p21, %p22;
	mov.f32 	%f484, 0f3F800000;
	@%p23 bra 	$L__BB0_13;
	setp.num.f32 	%p24, %f30, %f30;
	abs.f32 	%f148, %f3;
	setp.num.f32 	%p25, %f148, %f148;
	and.pred  	%p26, %p24, %p25;
	@%p26 bra 	$L__BB0_10;
	add.rn.f32 	%f484, %f29, %f3;
	bra.uni 	$L__BB0_13;
$L__BB0_10:
	setp.neu.f32 	%p27, %f29, 0f00000000;
	setp.neu.f32 	%p28, %f30, 0f7F800000;
	and.pred  	%p29, %p27, %p28;
	@%p29 bra 	$L__BB0_12;
	mul.f32 	%f204, %f3, 0f3F000000;
	cvt.rzi.f32.f32 	%f205, %f204;
	add.f32 	%f206, %f205, %f205;
	sub.f32 	%f207, %f3, %f206;
	abs.f32 	%f208, %f207;
	setp.neu.f32 	%p36, %f208, 0f3F800000;
	add.f32 	%f209, %f29, %f29;
	mov.b32 	%r38, %f209;
	setp.lt.f32 	%p37, %f3, 0f00000000;
	xor.b32  	%r39, %r38, 2139095040;
	selp.b32 	%r40, %r39, %r38, %p37;
	and.b32  	%r41, %r40, 2147483647;
	selp.b32 	%r42, %r41, %r40, %p36;
	mov.b32 	%f484, %r42;
	bra.uni 	$L__BB0_13;
$L__BB0_12:
	setp.lt.f32 	%p30, %f30, 0f00800000;
	mul.f32 	%f149, %f30, 0f4B800000;
	selp.f32 	%f150, %f149, %f30, %p30;
	mov.b32 	%r29, %f150;
	add.s32 	%r30, %r29, -1060439283;
	and.b32  	%r31, %r30, -8388608;
	sub.s32 	%r32, %r29, %r31;
	mov.b32 	%f151, %r32;
	cvt.rn.f32.s32 	%f152, %r31;
	selp.f32 	%f153, 0fC1C00000, 0f00000000, %p30;
	fma.rn.f32 	%f154, %f152, 0f34000000, %f153;
	add.f32 	%f155, %f151, 0fBF800000;
	add.f32 	%f156, %f151, 0f3F800000;
	rcp.approx.ftz.f32 	%f157, %f156;
	add.f32 	%f158, %f155, %f155;
	mul.f32 	%f159, %f158, %f157;
	mul.f32 	%f160, %f159, %f159;
	neg.f32 	%f161, %f159;
	sub.f32 	%f162, %f155, %f159;
	add.f32 	%f163, %f162, %f162;
	fma.rn.f32 	%f164, %f161, %f155, %f163;
	mul.rn.f32 	%f165, %f157, %f164;
	fma.rn.f32 	%f166, %f160, 0f3A2C32E4, 0f3B52E7DB;
	fma.rn.f32 	%f167, %f166, %f160, 0f3C93BB73;
	fma.rn.f32 	%f168, %f167, %f160, 0f3DF6384F;
	mul.rn.f32 	%f169, %f168, %f160;
	fma.rn.f32 	%f170, %f159, 0f3FB8AA3B, %f154;
	mul.f32 	%f171, %f169, 0f40400000;
	sub.f32 	%f172, %f154, %f170;
	fma.rn.f32 	%f173, %f159, 0f3FB8AA3B, %f172;
	fma.rn.f32 	%f174, %f165, 0f3FB8AA3B, %f173;
	fma.rn.f32 	%f175, %f159, 0f32A55E34, %f174;
	fma.rn.f32 	%f176, %f171, %f165, %f175;
	fma.rn.f32 	%f177, %f169, %f159, %f176;
	add.rn.f32 	%f178, %f170, %f177;
	mul.rn.f32 	%f179, %f178, %f3;
	cvt.rni.f32.f32 	%f180, %f179;
	sub.f32 	%f181, %f179, %f180;
	neg.f32 	%f182, %f179;
	fma.rn.f32 	%f183, %f178, %f3, %f182;
	neg.f32 	%f184, %f170;
	add.rn.f32 	%f185, %f178, %f184;
	neg.f32 	%f186, %f185;
	add.rn.f32 	%f187, %f177, %f186;
	fma.rn.f32 	%f188, %f187, %f3, %f183;
	add.f32 	%f189, %f181, %f188;
	setp.gt.f32 	%p31, %f180, 0f00000000;
	selp.b32 	%r33, 0, -2097152000, %p31;
	setp.eq.f32 	%p32, %f29, 0fBF800000;
	setp.eq.f32 	%p33, %f148, 0f7F800000;
	setp.lt.f32 	%p34, %f179, 0f00000000;
	selp.f32 	%f190, 0f00000000, 0f7F800000, %p34;
	abs.f32 	%f191, %f179;
	setp.gt.f32 	%p35, %f191, 0f43180000;
	cvt.rzi.s32.f32 	%r34, %f180;
	shl.b32 	%r35, %r34, 23;
	sub.s32 	%r36, %r35, %r33;
	mov.b32 	%f192, %r36;
	add.s32 	%r37, %r33, 2130706432;
	mov.b32 	%f193, %r37;
	fma.rn.f32 	%f194, %f189, 0f391FCB8E, 0f3AAF85ED;
	fma.rn.f32 	%f195, %f194, %f189, 0f3C1D9856;
	fma.rn.f32 	%f196, %f195, %f189, 0f3D6357BB;
	fma.rn.f32 	%f197, %f196, %f189, 0f3E75FDEC;
	fma.rn.f32 	%f198, %f197, %f189, 0f3F317218;
	fma.rn.f32 	%f199, %f198, %f189, 0f3F800000;
	mul.f32 	%f200, %f199, %f193;
	mul.f32 	%f201, %f200, %f192;
	selp.f32 	%f202, %f190, %f201, %p35;
	selp.f32 	%f203, 0f3F800000, %f202, %p33;
	selp.f32 	%f484, %f203, %f202, %p32;
$L__BB0_13:
	mul.f32 	%f36, %f28, %f484;
	min.f32 	%f211, %f9, 0f3F7FBE77;
	max.f32 	%f37, %f211, 0f3A83126F;
	rcp.rn.f32 	%f212, %f37;
	mul.f32 	%f38, %f18, %f212;
	abs.f32 	%f39, %f38;
	setp.eq.f32 	%p38, %f38, 0f3F800000;
	setp.eq.f32 	%p39, %f4, 0f00000000;
	or.pred  	%p40, %p38, %p39;
	mov.f32 	%f485, 0f3F800000;
	@%p40 bra 	$L__BB0_19;
	setp.num.f32 	%p41, %f39, %f39;
	abs.f32 	%f213, %f4;
	setp.num.f32 	%p42, %f213, %f213;
	and.pred  	%p43, %p41, %p42;
	@%p43 bra 	$L__BB0_16;
	add.rn.f32 	%f485, %f38, %f4;
	bra.uni 	$L__BB0_19;
$L__BB0_16:
	setp.neu.f32 	%p44, %f38, 0f00000000;
	setp.neu.f32 	%p45, %f39, 0f7F800000;
	and.pred  	%p46, %p44, %p45;
	@%p46 bra 	$L__BB0_18;
	mul.f32 	%f269, %f4, 0f3F000000;
	cvt.rzi.f32.f32 	%f270, %f269;
	add.f32 	%f271, %f270, %f270;
	sub.f32 	%f272, %f4, %f271;
	abs.f32 	%f273, %f272;
	setp.neu.f32 	%p53, %f273, 0f3F800000;
	add.f32 	%f274, %f38, %f38;
	mov.b32 	%r52, %f274;
	setp.lt.f32 	%p54, %f4, 0f00000000;
	xor.b32  	%r53, %r52, 2139095040;
	selp.b32 	%r54, %r53, %r52, %p54;
	and.b32  	%r55, %r54, 2147483647;
	selp.b32 	%r56, %r55, %r54, %p53;
	mov.b32 	%f485, %r56;
	bra.uni 	$L__BB0_19;
$L__BB0_18:
	setp.lt.f32 	%p47, %f39, 0f00800000;
	mul.f32 	%f214, %f39, 0f4B800000;
	selp.f32 	%f215, %f214, %f39, %p47;
	mov.b32 	%r43, %f215;
	add.s32 	%r44, %r43, -1060439283;
	and.b32  	%r45, %r44, -8388608;
	sub.s32 	%r46, %r43, %r45;
	mov.b32 	%f216, %r46;
	cvt.rn.f32.s32 	%f217, %r45;
	selp.f32 	%f218, 0fC1C00000, 0f00000000, %p47;
	fma.rn.f32 	%f219, %f217, 0f34000000, %f218;
	add.f32 	%f220, %f216, 0fBF800000;
	add.f32 	%f221, %f216, 0f3F800000;
	rcp.approx.ftz.f32 	%f222, %f221;
	add.f32 	%f223, %f220, %f220;
	mul.f32 	%f224, %f223, %f222;
	mul.f32 	%f225, %f224, %f224;
	neg.f32 	%f226, %f224;
	sub.f32 	%f227, %f220, %f224;
	add.f32 	%f228, %f227, %f227;
	fma.rn.f32 	%f229, %f226, %f220, %f228;
	mul.rn.f32 	%f230, %f222, %f229;
	fma.rn.f32 	%f231, %f225, 0f3A2C32E4, 0f3B52E7DB;
	fma.rn.f32 	%f232, %f231, %f225, 0f3C93BB73;
	fma.rn.f32 	%f233, %f232, %f225, 0f3DF6384F;
	mul.rn.f32 	%f234, %f233, %f225;
	fma.rn.f32 	%f235, %f224, 0f3FB8AA3B, %f219;
	mul.f32 	%f236, %f234, 0f40400000;
	sub.f32 	%f237, %f219, %f235;
	fma.rn.f32 	%f238, %f224, 0f3FB8AA3B, %f237;
	fma.rn.f32 	%f239, %f230, 0f3FB8AA3B, %f238;
	fma.rn.f32 	%f240, %f224, 0f32A55E34, %f239;
	fma.rn.f32 	%f241, %f236, %f230, %f240;
	fma.rn.f32 	%f242, %f234, %f224, %f241;
	add.rn.f32 	%f243, %f235, %f242;
	mul.rn.f32 	%f244, %f243, %f4;
	cvt.rni.f32.f32 	%f245, %f244;
	sub.f32 	%f246, %f244, %f245;
	neg.f32 	%f247, %f244;
	fma.rn.f32 	%f248, %f243, %f4, %f247;
	neg.f32 	%f249, %f235;
	add.rn.f32 	%f250, %f243, %f249;
	neg.f32 	%f251, %f250;
	add.rn.f32 	%f252, %f242, %f251;
	fma.rn.f32 	%f253, %f252, %f4, %f248;
	add.f32 	%f254, %f246, %f253;
	setp.gt.f32 	%p48, %f245, 0f00000000;
	selp.b32 	%r47, 0, -2097152000, %p48;
	setp.eq.f32 	%p49, %f38, 0fBF800000;
	setp.eq.f32 	%p50, %f213, 0f7F800000;
	setp.lt.f32 	%p51, %f244, 0f00000000;
	selp.f32 	%f255, 0f00000000, 0f7F800000, %p51;
	abs.f32 	%f256, %f244;
	setp.gt.f32 	%p52, %f256, 0f43180000;
	cvt.rzi.s32.f32 	%r48, %f245;
	shl.b32 	%r49, %r48, 23;
	sub.s32 	%r50, %r49, %r47;
	mov.b32 	%f257, %r50;
	add.s32 	%r51, %r47, 2130706432;
	mov.b32 	%f258, %r51;
	fma.rn.f32 	%f259, %f254, 0f391FCB8E, 0f3AAF85ED;
	fma.rn.f32 	%f260, %f259, %f254, 0f3C1D9856;
	fma.rn.f32 	%f261, %f260, %f254, 0f3D6357BB;
	fma.rn.f32 	%f262, %f261, %f254, 0f3E75FDEC;
	fma.rn.f32 	%f263, %f262, %f254, 0f3F317218;
	fma.rn.f32 	%f264, %f263, %f254, 0f3F800000;
	mul.f32 	%f265, %f264, %f258;
	mul.f32 	%f266, %f265, %f257;
	selp.f32 	%f267, %f255, %f266, %p52;
	selp.f32 	%f268, 0f3F800000, %f267, %p50;
	selp.f32 	%f485, %f268, %f267, %p49;
$L__BB0_19:
	mul.f32 	%f45, %f37, %f485;
	min.f32 	%f276, %f10, 0f3F7FBE77;
	max.f32 	%f46, %f276, 0f3A83126F;
	rcp.rn.f32 	%f277, %f46;
	mul.f32 	%f47, %f16, %f277;
	abs.f32 	%f48, %f47;
	setp.eq.f32 	%p55, %f47, 0f3F800000;
	setp.eq.f32 	%p56, %f5, 0f00000000;
	or.pred  	%p57, %p55, %p56;
	mov.f32 	%f486, 0f3F800000;
	@%p57 bra 	$L__BB0_25;
	setp.num.f32 	%p58, %f48, %f48;
	abs.f32 	%f278, %f5;
	setp.num.f32 	%p59, %f278, %f278;
	and.pred  	%p60, %p58, %p59;
	@%p60 bra 	$L__BB0_22;
	add.rn.f32 	%f486, %f47, %f5;
	bra.uni 	$L__BB0_25;
$L__BB0_22:
	setp.neu.f32 	%p61, %f47, 0f00000000;
	setp.neu.f32 	%p62, %f48, 0f7F800000;
	and.pred  	%p63, %p61, %p62;
	@%p63 bra 	$L__BB0_24;
	mul.f32 	%f334, %f5, 0f3F000000;
	cvt.rzi.f32.f32 	%f335, %f334;
	add.f32 	%f336, %f335, %f335;
	sub.f32 	%f337, %f5, %f336;
	abs.f32 	%f338, %f337;
	setp.neu.f32 	%p70, %f338, 0f3F800000;
	add.f32 	%f339, %f47, %f47;
	mov.b32 	%r66, %f339;
	setp.lt.f32 	%p71, %f5, 0f00000000;
	xor.b32  	%r67, %r66, 2139095040;
	selp.b32 	%r68, %r67, %r66, %p71;
	and.b32  	%r69, %r68, 2147483647;
	selp.b32 	%r70, %r69, %r68, %p70;
	mov.b32 	%f486, %r70;
	bra.uni 	$L__BB0_25;
$L__BB0_24:
	setp.lt.f32 	%p64, %f48, 0f00800000;
	mul.f32 	%f279, %f48, 0f4B800000;
	selp.f32 	%f280, %f279, %f48, %p64;
	mov.b32 	%r57, %f280;
	add.s32 	%r58, %r57, -1060439283;
	and.b32  	%r59, %r58, -8388608;
	sub.s32 	%r60, %r57, %r59;
	mov.b32 	%f281, %r60;
	cvt.rn.f32.s32 	%f282, %r59;
	selp.f32 	%f283, 0fC1C00000, 0f00000000, %p64;
	fma.rn.f32 	%f284, %f282, 0f34000000, %f283;
	add.f32 	%f285, %f281, 0fBF800000;
	add.f32 	%f286, %f281, 0f3F800000;
	rcp.approx.ftz.f32 	%f287, %f286;
	add.f32 	%f288, %f285, %f285;
	mul.f32 	%f289, %f288, %f287;
	mul.f32 	%f290, %f289, %f289;
	neg.f32 	%f291, %f289;
	sub.f32 	%f292, %f285, %f289;
	add.f32 	%f293, %f292, %f292;
	fma.rn.f32 	%f294, %f291, %f285, %f293;
	mul.rn.f32 	%f295, %f287, %f294;
	fma.rn.f32 	%f296, %f290, 0f3A2C32E4, 0f3B52E7DB;
	fma.rn.f32 	%f297, %f296, %f290, 0f3C93BB73;
	fma.rn.f32 	%f298, %f297, %f290, 0f3DF6384F;
	mul.rn.f32 	%f299, %f298, %f290;
	fma.rn.f32 	%f300, %f289, 0f3FB8AA3B, %f284;
	mul.f32 	%f301, %f299, 0f40400000;
	sub.f32 	%f302, %f284, %f300;
	fma.rn.f32 	%f303, %f289, 0f3FB8AA3B, %f302;
	fma.rn.f32 	%f304, %f295, 0f3FB8AA3B, %f303;
	fma.rn.f32 	%f305, %f289, 0f32A55E34, %f304;
	fma.rn.f32 	%f306, %f301, %f295, %f305;
	fma.rn.f32 	%f307, %f299, %f289, %f306;
	add.rn.f32 	%f308, %f300, %f307;
	mul.rn.f32 	%f309, %f308, %f5;
	cvt.rni.f32.f32 	%f310, %f309;
	sub.f32 	%f311, %f309, %f310;
	neg.f32 	%f312, %f309;
	fma.rn.f32 	%f313, %f308, %f5, %f312;
	neg.f32 	%f314, %f300;
	add.rn.f32 	%f315, %f308, %f314;
	neg.f32 	%f316, %f315;
	add.rn.f32 	%f317, %f307, %f316;
	fma.rn.f32 	%f318, %f317, %f5, %f313;
	add.f32 	%f319, %f311, %f318;
	setp.gt.f32 	%p65, %f310, 0f00000000;
	selp.b32 	%r61, 0, -2097152000, %p65;
	setp.eq.f32 	%p66, %f47, 0fBF800000;
	setp.eq.f32 	%p67, %f278, 0f7F800000;
	setp.lt.f32 	%p68, %f309, 0f00000000;
	selp.f32 	%f320, 0f00000000, 0f7F800000, %p68;
	abs.f32 	%f321, %f309;
	setp.gt.f32 	%p69, %f321, 0f43180000;
	cvt.rzi.s32.f32 	%r62, %f310;
	shl.b32 	%r63, %r62, 23;
	sub.s32 	%r64, %r63, %r61;
	mov.b32 	%f322, %r64;
	add.s32 	%r65, %r61, 2130706432;
	mov.b32 	%f323, %r65;
	fma.rn.f32 	%f324, %f319, 0f391FCB8E, 0f3AAF85ED;
	fma.rn.f32 	%f325, %f324, %f319, 0f3C1D9856;
	fma.rn.f32 	%f326, %f325, %f319, 0f3D6357BB;
	fma.rn.f32 	%f327, %f326, %f319, 0f3E75FDEC;
	fma.rn.f32 	%f328, %f327, %f319, 0f3F317218;
	fma.rn.f32 	%f329, %f328, %f319, 0f3F800000;
	mul.f32 	%f330, %f329, %f323;
	mul.f32 	%f331, %f330, %f322;
	selp.f32 	%f332, %f320, %f331, %p69;
	selp.f32 	%f333, 0f3F800000, %f332, %p67;
	selp.f32 	%f486, %f333, %f332, %p66;
$L__BB0_25:
	mul.f32 	%f54, %f46, %f486;
	min.f32 	%f341, %f11, 0f3F7FBE77;
	max.f32 	%f55, %f341, 0f3A83126F;
	rcp.rn.f32 	%f342, %f55;
	mul.f32 	%f56, %f17, %f342;
	abs.f32 	%f57, %f56;
	setp.eq.f32 	%p72, %f56, 0f3F800000;
	setp.eq.f32 	%p73, %f6, 0f00000000;
	or.pred  	%p74, %p72, %p73;
	mov.f32 	%f487, 0f3F800000;
	@%p74 bra 	$L__BB0_31;
	setp.num.f32 	%p75, %f57, %f57;
	abs.f32 	%f343, %f6;
	setp.num.f32 	%p76, %f343, %f343;
	and.pred  	%p77, %p75, %p76;
	@%p77 bra 	$L__BB0_28;
	add.rn.f32 	%f487, %f56, %f6;
	bra.uni 	$L__BB0_31;
$L__BB0_28:
	setp.neu.f32 	%p78, %f56, 0f00000000;
	setp.neu.f32 	%p79, %f57, 0f7F800000;
	and.pred  	%p80, %p78, %p79;
	@%p80 bra 	$L__BB0_30;
	mul.f32 	%f399, %f6, 0f3F000000;
	cvt.rzi.f32.f32 	%f400, %f399;
	add.f32 	%f401, %f400, %f400;
	sub.f32 	%f402, %f6, %f401;
	abs.f32 	%f403, %f402;
	setp.neu.f32 	%p87, %f403, 0f3F800000;
	add.f32 	%f404, %f56, %f56;
	mov.b32 	%r80, %f404;
	setp.lt.f32 	%p88, %f6, 0f00000000;
	xor.b32  	%r81, %r80, 2139095040;
	selp.b32 	%r82, %r81, %r80, %p88;
	and.b32  	%r83, %r82, 2147483647;
	selp.b32 	%r84, %r83, %r82, %p87;
	mov.b32 	%f487, %r84;
	bra.uni 	$L__BB0_31;
$L__BB0_30:
	setp.lt.f32 	%p81, %f57, 0f00800000;
	mul.f32 	%f344, %f57, 0f4B800000;
	selp.f32 	%f345, %f344, %f57, %p81;
	mov.b32 	%r71, %f345;
	add.s32 	%r72, %r71, -1060439283;
	and.b32  	%r73, %r72, -8388608;
	sub.s32 	%r74, %r71, %r73;
	mov.b32 	%f346, %r74;
	cvt.rn.f32.s32 	%f347, %r73;
	selp.f32 	%f348, 0fC1C00000, 0f00000000, %p81;
	fma.rn.f32 	%f349, %f347, 0f34000000, %f348;
	add.f32 	%f350, %f346, 0fBF800000;
	add.f32 	%f351, %f346, 0f3F800000;
	rcp.approx.ftz.f32 	%f352, %f351;
	add.f32 	%f353, %f350, %f350;
	mul.f32 	%f354, %f353, %f352;
	mul.f32 	%f355, %f354, %f354;
	neg.f32 	%f356, %f354;
	sub.f32 	%f357, %f350, %f354;
	add.f32 	%f358, %f357, %f357;
	fma.rn.f32 	%f359, %f356, %f350, %f358;
	mul.rn.f32 	%f360, %f352, %f359;
	fma.rn.f32 	%f361, %f355, 0f3A2C32E4, 0f3B52E7DB;
	fma.rn.f32 	%f362, %f361, %f355, 0f3C93BB73;
	fma.rn.f32 	%f363, %f362, %f355, 0f3DF6384F;
	mul.rn.f32 	%f364, %f363, %f355;
	fma.rn.f32 	%f365, %f354, 0f3FB8AA3B, %f349;
	mul.f32 	%f366, %f364, 0f40400000;
	sub.f32 	%f367, %f349, %f365;
	fma.rn.f32 	%f368, %f354, 0f3FB8AA3B, %f367;
	fma.rn.f32 	%f369, %f360, 0f3FB8AA3B, %f368;
	fma.rn.f32 	%f370, %f354, 0f32A55E34, %f369;
	fma.rn.f32 	%f371, %f366, %f360, %f370;
	fma.rn.f32 	%f372, %f364, %f354, %f371;
	add.rn.f32 	%f373, %f365, %f372;
	mul.rn.f32 	%f374, %f373, %f6;
	cvt.rni.f32.f32 	%f375, %f374;
	sub.f32 	%f376, %f374, %f375;
	neg.f32 	%f377, %f374;
	fma.rn.f32 	%f378, %f373, %f6, %f377;
	neg.f32 	%f379, %f365;
	add.rn.f32 	%f380, %f373, %f379;
	neg.f32 	%f381, %f380;
	add.rn.f32 	%f382, %f372, %f381;
	fma.rn.f32 	%f383, %f382, %f6, %f378;
	add.f32 	%f384, %f376, %f383;
	setp.gt.f32 	%p82, %f375, 0f00000000;
	selp.b32 	%r75, 0, -2097152000, %p82;
	setp.eq.f32 	%p83, %f56, 0fBF800000;
	setp.eq.f32 	%p84, %f343, 0f7F800000;
	setp.lt.f32 	%p85, %f374, 0f00000000;
	selp.f32 	%f385, 0f00000000, 0f7F800000, %p85;
	abs.f32 	%f386, %f374;
	setp.gt.f32 	%p86, %f386, 0f43180000;
	cvt.rzi.s32.f32 	%r76, %f375;
	shl.b32 	%r77, %r76, 23;
	sub.s32 	%r78, %r77, %r75;
	mov.b32 	%f387, %r78;
	add.s32 	%r79, %r75, 2130706432;
	mov.b32 	%f388, %r79;
	fma.rn.f32 	%f389, %f384, 0f391FCB8E, 0f3AAF85ED;
	fma.rn.f32 	%f390, %f389, %f384, 0f3C1D9856;
	fma.rn.f32 	%f391, %f390, %f384, 0f3D6357BB;
	fma.rn.f32 	%f392, %f391, %f384, 0f3E75FDEC;
	fma.rn.f32 	%f393, %f392, %f384, 0f3F317218;
	fma.rn.f32 	%f394, %f393, %f384, 0f3F800000;
	mul.f32 	%f395, %f394, %f388;
	mul.f32 	%f396, %f395, %f387;
	selp.f32 	%f397, %f385, %f396, %p86;
	selp.f32 	%f398, 0f3F800000, %f397, %p84;
	selp.f32 	%f487, %f398, %f397, %p83;
$L__BB0_31:
	mul.f32 	%f63, %f55, %f487;
	min.f32 	%f406, %f12, 0f3F7FBE77;
	max.f32 	%f64, %f406, 0f3A83126F;
	rcp.rn.f32 	%f407, %f64;
	mul.f32 	%f65, %f18, %f407;
	abs.f32 	%f66, %f65;
	setp.eq.f32 	%p89, %f65, 0f3F800000;
	setp.eq.f32 	%p90, %f7, 0f00000000;
	or.pred  	%p91, %p89, %p90;
	mov.f32 	%f488, 0f3F800000;
	@%p91 bra 	$L__BB0_37;
	setp.num.f32 	%p92, %f66, %f66;
	abs.f32 	%f408, %f7;
	setp.num.f32 	%p93, %f408, %f408;
	and.pred  	%p94, %p92, %p93;
	@%p94 bra 	$L__BB0_34;
	add.rn.f32 	%f488, %f65, %f7;
	bra.uni 	$L__BB0_37;
$L__BB0_34:
	setp.neu.f32 	%p95, %f65, 0f00000000;
	setp.neu.f32 	%p96, %f66, 0f7F800000;
	and.pred  	%p97, %p95, %p96;
	@%p97 bra 	$L__BB0_36;
	mul.f32 	%f464, %f7, 0f3F000000;
	cvt.rzi.f32.f32 	%f465, %f464;
	add.f32 	%f466, %f465, %f465;
	sub.f32 	%f467, %f7, %f466;
	abs.f32 	%f468, %f467;
	setp.neu.f32 	%p104, %f468, 0f3F800000;
	add.f32 	%f469, %f65, %f65;
	mov.b32 	%r94, %f469;
	setp.lt.f32 	%p105, %f7, 0f00000000;
	xor.b32  	%r95, %r94, 2139095040;
	selp.b32 	%r96, %r95, %r94, %p105;
	and.b32  	%r97, %r96, 2147483647;
	selp.b32 	%r98, %r97, %r96, %p104;
	mov.b32 	%f488, %r98;
	bra.uni 	$L__BB0_37;
$L__BB0_36:
	setp.lt.f32 	%p98, %f66, 0f00800000;
	mul.f32 	%f409, %f66, 0f4B800000;
	selp.f32 	%f410, %f409, %f66, %p98;
	mov.b32 	%r85, %f410;
	add.s32 	%r86, %r85, -1060439283;
	and.b32  	%r87, %r86, -8388608;
	sub.s32 	%r88, %r85, %r87;
	mov.b32 	%f411, %r88;
	cvt.rn.f32.s32 	%f412, %r87;
	selp.f32 	%f413, 0fC1C00000, 0f00000000, %p98;
	fma.rn.f32 	%f414, %f412, 0f34000000, %f413;
	add.f32 	%f415, %f411, 0fBF800000;
	add.f32 	%f416, %f411, 0f3F800000;
	rcp.approx.ftz.f32 	%f417, %f416;
	add.f32 	%f418, %f415, %f415;
	mul.f32 	%f419, %f418, %f417;
	mul.f32 	%f420, %f419, %f419;
	neg.f32 	%f421, %f419;
	sub.f32 	%f422, %f415, %f419;
	add.f32 	%f423, %f422, %f422;
	fma.rn.f32 	%f424, %f421, %f415, %f423;
	mul.rn.f32 	%f425, %f417, %f424;
	fma.rn.f32 	%f426, %f420, 0f3A2C32E4, 0f3B52E7DB;
	fma.rn.f32 	%f427, %f426, %f420, 0f3C93BB73;
	fma.rn.f32 	%f428, %f427, %f420, 0f3DF6384F;
	mul.rn.f32 	%f429, %f428, %f420;
	fma.rn.f32 	%f430, %f419, 0f3FB8AA3B, %f414;
	mul.f32 	%f431, %f429, 0f40400000;
	sub.f32 	%f432, %f414, %f430;
	fma.rn.f32 	%f433, %f419, 0f3FB8AA3B, %f432;
	fma.rn.f32 	%f434, %f425, 0f3FB8AA3B, %f433;
	fma.rn.f32 	%f435, %f419, 0f32A55E34, %f434;
	fma.rn.f32 	%f436, %f431, %f425, %f435;
	fma.rn.f32 	%f437, %f429, %f419, %f436;
	add.rn.f32 	%f438, %f430, %f437;
	mul.rn.f32 	%f439, %f438, %f7;
	cvt.rni.f32.f32 	%f440, %f439;
	sub.f32 	%f441, %f439, %f440;
	neg.f32 	%f442, %f439;
	fma.rn.f32 	%f443, %f438, %f7, %f442;
	neg.f32 	%f444, %f430;
	add.rn.f32 	%f445, %f438, %f444;
	neg.f32 	%f446, %f445;
	add.rn.f32 	%f447, %f437, %f446;
	fma.rn.f32 	%f448, %f447, %f7, %f443;
	add.f32 	%f449, %f441, %f448;
	setp.gt.f32 	%p99, %f440, 0f00000000;
	selp.b32 	%r89, 0, -2097152000, %p99;
	setp.eq.f32 	%p100, %f65, 0fBF800000;
	setp.eq.f32 	%p101, %f408, 0f7F800000;
	setp.lt.f32 	%p102, %f439, 0f00000000;
	selp.f32 	%f450, 0f00000000, 0f7F800000, %p102;
	abs.f32 	%f451, %f439;
	setp.gt.f32 	%p103, %f451, 0f43180000;
	cvt.rzi.s32.f32 	%r90, %f440;
	shl.b32 	%r91, %r90, 23;
	sub.s32 	%r92, %r91, %r89;
	mov.b32 	%f452, %r92;
	add.s32 	%r93, %r89, 2130706432;
	mov.b32 	%f453, %r93;
	fma.rn.f32 	%f454, %f449, 0f391FCB8E, 0f3AAF85ED;
	fma.rn.f32 	%f455, %f454, %f449, 0f3C1D9856;
	fma.rn.f32 	%f456, %f455, %f449, 0f3D6357BB;
	fma.rn.f32 	%f457, %f456, %f449, 0f3E75FDEC;
	fma.rn.f32 	%f458, %f457, %f449, 0f3F317218;
	fma.rn.f32 	%f459, %f458, %f449, 0f3F800000;
	mul.f32 	%f460, %f459, %f453;
	mul.f32 	%f461, %f460, %f452;
	selp.f32 	%f462, %f450, %f461, %p103;
	selp.f32 	%f463, 0f3F800000, %f462, %p101;
	selp.f32 	%f488, %f463, %f462, %p100;
$L__BB0_37:
	mul.f32 	%f470, %f64, %f488;
	sub.f32 	%f471, %f27, %f54;
	fma.rn.f32 	%f472, %f13, %f471, %f54;
	sub.f32 	%f473, %f36, %f63;
	fma.rn.f32 	%f474, %f14, %f473, %f63;
	sub.f32 	%f475, %f45, %f470;
	fma.rn.f32 	%f476, %f15, %f475, %f470;
	min.f32 	%f477, %f472, 0f3F800000;
	max.f32 	%f478, %f477, 0f00000000;
	cvta.to.global.u64 	%rd16, %rd7;
	mul.wide.s32 	%rd17, %r3, 4;
	add.s64 	%rd18, %rd16, %rd17;
	st.global.f32 	[%rd18], %f478;
	min.f32 	%f479, %f474, 0f3F800000;
	max.f32 	%f480, %f479, 0f00000000;
	st.global.f32 	[%rd18+4], %f480;
	min.f32 	%f481, %f476, 0f3F800000;
	max.f32 	%f482, %f481, 0f00000000;
	st.global.f32 	[%rd18+8], %f482;
	st.global.f32 	[%rd18+12], %f1;
$L__BB0_38:
	ret;

}
	// .globl	_Z16GainAdjustKerneliiffffPKfPf
.visible .entry _Z16GainAdjustKerneliiffffPKfPf(
	.param .u32 _Z16GainAdjustKerneliiffffPKfPf_param_0,
	.param .u32 _Z16GainAdjustKerneliiffffPKfPf_param_1,
	.param .f32 _Z16GainAdjustKerneliiffffPKfPf_param_2,
	.param .f32 _Z16GainAdjustKerneliiffffPKfPf_param_3,
	.param .f32 _Z16GainAdjustKerneliiffffPKfPf_param_4,
	.param .f32 _Z16GainAdjustKerneliiffffPKfPf_param_5,
	.param .u64 .ptr .align 1 _Z16GainAdjustKerneliiffffPKfPf_param_6,
	.param .u64 .ptr .align 1 _Z16GainAdjustKerneliiffffPKfPf_param_7
)
{
	.reg .pred 	%p<4>;
	.reg .b32 	%r<15>;
	.reg .b32 	%f<13>;
	.reg .b64 	%rd<8>;

	ld.param.u32 	%r3, [_Z16GainAdjustKerneliiffffPKfPf_param_0];
	ld.param.u32 	%r4, [_Z16GainAdjustKerneliiffffPKfPf_param_1];
	ld.param.f32 	%f1, [_Z16GainAdjustKerneliiffffPKfPf_param_2];
	ld.param.f32 	%f2, [_Z16GainAdjustKerneliiffffPKfPf_param_3];
	ld.param.f32 	%f3, [_Z16GainAdjustKerneliiffffPKfPf_param_4];
	ld.param.f32 	%f4, [_Z16GainAdjustKerneliiffffPKfPf_param_5];
	ld.param.u64 	%rd1, [_Z16GainAdjustKerneliiffffPKfPf_param_6];
	ld.param.u64 	%rd2, [_Z16GainAdjustKerneliiffffPKfPf_param_7];
	mov.u32 	%r6, %ctaid.x;
	mov.u32 	%r7, %ntid.x;
	mov.u32 	%r8, %tid.x;
	mad.lo.s32 	%r1, %r6, %r7, %r8;
	mov.u32 	%r9, %ctaid.y;
	mov.u32 	%r10, %ntid.y;
	mov.u32 	%r11, %tid.y;
	mad.lo.s32 	%r12, %r9, %r10, %r11;
	setp.ge.s32 	%p1, %r1, %r3;
	setp.ge.s32 	%p2, %r12, %r4;
	or.pred  	%p3, %p1, %p2;
	@%p3 bra 	$L__BB1_2;
	cvta.to.global.u64 	%rd3, %rd1;
	cvta.to.global.u64 	%rd4, %rd2;
	mad.lo.s32 	%r13, %r12, %r3, %r1;
	shl.b32 	%r14, %r13, 2;
	mul.wide.s32 	%rd5, %r14, 4;
	add.s64 	%rd6, %rd3, %rd5;
	ld.global.f32 	%f5, [%rd6];
	mul.f32 	%f6, %f1, %f5;
	add.s64 	%rd7, %rd4, %rd5;
	st.global.f32 	[%rd7], %f6;
	ld.global.f32 	%f7, [%rd6+4];
	mul.f32 	%f8, %f2, %f7;
	st.global.f32 	[%rd7+4], %f8;
	ld.global.f32 	%f9, [%rd6+8];
	mul.f32 	%f10, %f3, %f9;
	st.global.f32 	[%rd7+8], %f10;
	ld.global.f32 	%f11, [%rd6+12];
	mul.f32 	%f12, %f4, %f11;
	st.global.f32 	[%rd7+12], %f12;
$L__BB1_2:
	ret;

}


// ===== COMPILED SASS (sm_100) =====

	.target	sm_100

	.elftype	@"ET_EXEC"


//--------------------- .note.nv.tkinfo           --------------------------
	.section	.note.nv.tkinfo,"",@"SHT_NOTE"
	.sectionflags	@"SHF_NOTE_NV_TKINFO"
	.tkinfo
        /*0018*/ 	.word	0x00000002
        /*0030*/ 	.string	""
        /*0030*/ 	.string	"ptxas"
        /*0030*/ 	.string	"Cuda compilation tools, release 13.0, V13.0.88"
        /*0030*/ 	.string	"Build cuda_13.0.r13.0/compiler.36424714_0"
        /*0030*/ 	.string	"-arch sm_100 -m 64 "



//--------------------- .note.nv.cuinfo           --------------------------
	.section	.note.nv.cuinfo,"",@"SHT_NOTE"
	.sectionflags	@"SHF_NOTE_NV_CUINFO"
        /*0018*/ 	.short	0x0002
        /*001a*/ 	.short	0x0064
        /*001c*/ 	.short	0x0082
	.zero		2


//--------------------- .nv.info                  --------------------------
	.section	.nv.info,"",@"SHT_CUDA_INFO"
	.align	4


	//----- nvinfo : EIATTR_REGCOUNT
	.align		4
        /*0000*/ 	.byte	0x04, 0x2f
        /*0002*/ 	.short	(.L_1 - .L_0)
	.align		4
.L_0:
        /*0004*/ 	.word	index@(_Z23ContrastSatVolumeKerneliiPfS_S_S_S_PKfS_)
        /*0008*/ 	.word	0x00000020


	//----- nvinfo : EIATTR_FRAME_SIZE
	.align		4
.L_1:
        /*000c*/ 	.byte	0x04, 0x11
        /*000e*/ 	.short	(.L_3 - .L_2)
	.align		4
.L_2:
        /*0010*/ 	.word	index@($__internal_0_$__cuda_sm20_rcp_rn_f32_slowpath)
        /*0014*/ 	.word	0x00000000


	//----- nvinfo : EIATTR_FRAME_SIZE
	.align		4
.L_3:
        /*0018*/ 	.byte	0x04, 0x11
        /*001a*/ 	.short	(.L_5 - .L_4)
	.align		4
.L_4:
        /*001c*/ 	.word	index@(_Z23ContrastSatVolumeKerneliiPfS_S_S_S_PKfS_)
        /*0020*/ 	.word	0x00000000


	//----- nvinfo : EIATTR_REGCOUNT
	.align		4
.L_5:
        /*0024*/ 	.byte	0x04, 0x2f
        /*0026*/ 	.short	(.L_7 - .L_6)
	.align		4
.L_6:
        /*0028*/ 	.word	index@(_Z16GainAdjustKerneliiffffPKfPf)
        /*002c*/ 	.word	0x00000010


	//----- nvinfo : EIATTR_FRAME_SIZE
	.align		4
.L_7:
        /*0030*/ 	.byte	0x04, 0x11
        /*0032*/ 	.short	(.L_9 - .L_8)
	.align		4
.L_8:
        /*0034*/ 	.word	index@(_Z16GainAdjustKerneliiffffPKfPf)
        /*0038*/ 	.word	0x00000000


	//----- nvinfo : EIATTR_MIN_STACK_SIZE
	.align		4
.L_9:
        /*003c*/ 	.byte	0x04, 0x12
        /*003e*/ 	.short	(.L_11 - .L_10)
	.align		4
.L_10:
        /*0040*/ 	.word	index@(_Z16GainAdjustKerneliiffffPKfPf)
        /*0044*/ 	.word	0x00000000


	//----- nvinfo : EIATTR_MIN_STACK_SIZE
	.align		4
.L_11:
        /*0048*/ 	.byte	0x04, 0x12
        /*004a*/ 	.short	(.L_13 - .L_12)
	.align		4
.L_12:
        /*004c*/ 	.word	index@(_Z23ContrastSatVolumeKerneliiPfS_S_S_S_PKfS_)
        /*0050*/ 	.word	0x00000000
.L_13:


//--------------------- .nv.compat                --------------------------
	.section	.nv.compat,"",@"SHT_CUDA_COMPAT_INFO"
	.align	4
        /*0000*/ 	.byte	0x02, 0x09, 0x00, 0x00, 0x02, 0x02, 0x01, 0x00, 0x02, 0x05, 0x05, 0x00, 0x03, 0x07, 0x01, 0x01
        /*0010*/ 	.byte	0x02, 0x03, 0x00, 0x00, 0x02, 0x06, 0x01, 0x00, 0x04, 0x0b, 0x08, 0x00, 0x01, 0x00, 0x00, 0x00
        /*0020*/ 	.byte	0x00, 0x00, 0x00, 0x00


//--------------------- .nv.info._Z16GainAdjustKerneliiffffPKfPf --------------------------
	.section	.nv.info._Z16GainAdjustKerneliiffffPKfPf,"",@"SHT_CUDA_INFO"
	.sectionflags	@""
	.align	4


	//----- nvinfo : EIATTR_CUDA_API_VERSION
	.align		4
        /*0000*/ 	.byte	0x04, 0x37
        /*0002*/ 	.short	(.L_15 - .L_14)
.L_14:
        /*0004*/ 	.word	0x00000082


	//----- nvinfo : EIATTR_KPARAM_INFO
	.align		4
.L_15:
        /*0008*/ 	.byte	0x04, 0x17
        /*000a*/ 	.short	(.L_17 - .L_16)
.L_16:
        /*000c*/ 	.word	0x00000000
        /*0010*/ 	.short	0x0007
        /*0012*/ 	.short	0x0020
        /*0014*/ 	.byte	0x00, 0xf5, 0x21, 0x00


	//----- nvinfo : EIATTR_KPARAM_INFO
	.align		4
.L_17:
        /*0018*/ 	.byte	0x04, 0x17
        /*001a*/ 	.short	(.L_19 - .L_18)
.L_18:
        /*001c*/ 	.word	0x00000000
        /*0020*/ 	.short	0x0006
        /*0022*/ 	.short	0x0018
        /*0024*/ 	.byte	0x00, 0xf5, 0x21, 0x00


	//----- nvinfo : EIATTR_KPARAM_INFO
	.align		4
.L_19:
        /*0028*/ 	.byte	0x04, 0x17
        /*002a*/ 	.short	(.L_21 - .L_20)
.L_20:
        /*002c*/ 	.word	0x00000000
        /*0030*/ 	.short	0x0005
        /*0032*/ 	.short	0x0014
        /*0034*/ 	.byte	0x00, 0xf0, 0x11, 0x00


	//----- nvinfo : EIATTR_KPARAM_INFO
	.align		4
.L_21:
        /*0038*/ 	.byte	0x04, 0x17
        /*003a*/ 	.short	(.L_23 - .L_22)
.L_22:
        /*003c*/ 	.word	0x00000000
        /*0040*/ 	.short	0x0004
        /*0042*/ 	.short	0x0010
        /*0044*/ 	.byte	0x00, 0xf0, 0x11, 0x00


	//----- nvinfo : EIATTR_KPARAM_INFO
	.align		4
.L_23:
        /*0048*/ 	.byte	0x04, 0x17
        /*004a*/ 	.short	(.L_25 - .L_24)
.L_24:
        /*004c*/ 	.word	0x00000000
        /*0050*/ 	.short	0x0003
        /*0052*/ 	.short	0x000c
        /*0054*/ 	.byte	0x00, 0xf0, 0x11, 0x00


	//----- nvinfo : EIATTR_KPARAM_INFO
	.align		4
.L_25:
        /*0058*/ 	.byte	0x04, 0x17
        /*005a*/ 	.short	(.L_27 - .L_26)
.L_26:
        /*005c*/ 	.word	0x00000000
        /*0060*/ 	.short	0x0002
        /*0062*/ 	.short	0x0008
        /*0064*/ 	.byte	0x00, 0xf0, 0x11, 0x00


	//----- nvinfo : EIATTR_KPARAM_INFO
	.align		4
.L_27:
        /*0068*/ 	.byte	0x04, 0x17
        /*006a*/ 	.short	(.L_29 - .L_28)
.L_28:
        /*006c*/ 	.word	0x00000000
        /*0070*/ 	.short	0x0001
        /*0072*/ 	.short	0x0004
        /*0074*/ 	.byte	0x00, 0xf0, 0x11, 0x00


	//----- nvinfo : EIATTR_KPARAM_INFO
	.align		4
.L_29:
        /*0078*/ 	.byte	0x04, 0x17
        /*007a*/ 	.short	(.L_31 - .L_30)
.L_30:
        /*007c*/ 	.word	0x00000000
        /*0080*/ 	.short	0x0000
        /*0082*/ 	.short	0x0000
        /*0084*/ 	.byte	0x00, 0xf0, 0x11, 0x00


	//----- nvinfo : EIATTR_SPARSE_MMA_MASK
	.align		4
.L_31:
        /*0088*/ 	.byte	0x03, 0x50
        /*008a*/ 	.short	0x0000


	//----- nvinfo : EIATTR_MAXREG_COUNT
	.align		4
        /*008c*/ 	.byte	0x03, 0x1b
        /*008e*/ 	.short	0x00ff


	//----- nvinfo : EIATTR_MERCURY_ISA_VERSION
	.align		4
        /*0090*/ 	.byte	0x03, 0x5f
        /*0092*/ 	.short	0x0101


	//----- nvinfo : EIATTR_VRC_CTA_INIT_COUNT
	.align		4
        /*0094*/ 	.byte	0x02, 0x4a
	.zero		1
	.zero		1


	//----- nvinfo : EIATTR_EXIT_INSTR_OFFSETS
	.align		4
        /*0098*/ 	.byte	0x04, 0x1c
        /*009a*/ 	.short	(.L_33 - .L_32)


	//   ....[0]....
.L_32:
        /*009c*/ 	.word	0x000000c0


	//   ....[1]....
        /*00a0*/ 	.word	0x00000220


	//----- nvinfo : EIATTR_CBANK_PARAM_SIZE
	.align		4
.L_33:
        /*00a4*/ 	.byte	0x03, 0x19
        /*00a6*/ 	.short	0x0028


	//----- nvinfo : EIATTR_PARAM_CBANK
	.align		4
        /*00a8*/ 	.byte	0x04, 0x0a
        /*00aa*/ 	.short	(.L_35 - .L_34)
	.align		4
.L_34:
        /*00ac*/ 	.word	index@(.nv.constant0._Z16GainAdjustKerneliiffffPKfPf)
        /*00b0*/ 	.short	0x0380
        /*00b2*/ 	.short	0x0028


	//----- nvinfo : EIATTR_SW_WAR
	.align		4
.L_35:
        /*00b4*/ 	.byte	0x04, 0x36
        /*00b6*/ 	.short	(.L_37 - .L_36)
.L_36:
        /*00b8*/ 	.word	0x00000008
.L_37:


//--------------------- .nv.info._Z23ContrastSatVolumeKerneliiPfS_S_S_S_PKfS_ --------------------------
	.section	.nv.info._Z23ContrastSatVolumeKerneliiPfS_S_S_S_PKfS_,"",@"SHT_CUDA_INFO"
	.sectionflags	@""
	.align	4


	//----- nvinfo : EIATTR_CUDA_API_VERSION
	.align		4
        /*0000*/ 	.byte	0x04, 0x37
        /*0002*/ 	.short	(.L_39 - .L_38)
.L_38:
        /*0004*/ 	.word	0x00000082


	//----- nvinfo : EIATTR_KPARAM_INFO
	.align		4
.L_39:
        /*0008*/ 	.byte	0x04, 0x17
        /*000a*/ 	.short	(.L_41 - .L_40)
.L_40:
        /*000c*/ 	.word	0x00000000
        /*0010*/ 	.short	0x0008
        /*0012*/ 	.short	0x0038
        /*0014*/ 	.byte	0x00, 0xf5, 0x21, 0x00


	//----- nvinfo : EIATTR_KPARAM_INFO
	.align		4
.L_41:
        /*0018*/ 	.byte	0x04, 0x17
        /*001a*/ 	.short	(.L_43 - .L_42)
.L_42:
        /*001c*/ 	.word	0x00000000
        /*0020*/ 	.short	0x0007
        /*0022*/ 	.short	0x0030
        /*0024*/ 	.byte	0x00, 0xf5, 0x21, 0x00


	//----- nvinfo : EIATTR_KPARAM_INFO
	.align		4
.L_43:
        /*0028*/ 	.byte	0x04, 0x17
        /*002a*/ 	.short	(.L_45 - .L_44)
.L_44:
        /*002c*/ 	.word	0x00000000
        /*0030*/ 	.short	0x0006
        /*0032*/ 	.short	0x0028
        /*0034*/ 	.byte	0x00, 0xf5, 0x21, 0x00


	//----- nvinfo : EIATTR_KPARAM_INFO
	.align		4
.L_45:
        /*0038*/ 	.byte	0x04, 0x17
        /*003a*/ 	.short	(.L_47 - .L_46)
.L_46:
        /*003c*/ 	.word	0x00000000
        /*0040*/ 	.short	0x0005
        /*0042*/ 	.short	0x0020
        /*0044*/ 	.byte	0x00, 0xf5, 0x21, 0x00


	//----- nvinfo : EIATTR_KPARAM_INFO
	.align		4
.L_47:
        /*0048*/ 	.byte	0x04, 0x17
        /*004a*/ 	.short	(.L_49 - .L_48)
.L_48:
        /*004c*/ 	.word	0x00000000
        /*0050*/ 	.short	0x0004
        /*0052*/ 	.short	0x0018
        /*0054*/ 	.byte	0x00, 0xf5, 0x21, 0x00


	//----- nvinfo : EIATTR_KPARAM_INFO
	.align		4
.L_49:
        /*0058*/ 	.byte	0x04, 0x17
        /*005a*/ 	.short	(.L_51 - .L_50)
.L_50:
        /*005c*/ 	.word	0x00000000
        /*0060*/ 	.short	0x0003
        /*0062*/ 	.short	0x0010
        /*0064*/ 	.byte	0x00, 0xf5, 0x21, 0x00


	//----- nvinfo : EIATTR_KPARAM_INFO
	.align		4
.L_51:
        /*0068*/ 	.byte	0x04, 0x17
        /*006a*/ 	.short	(.L_53 - .L_52)
.L_52:
        /*006c*/ 	.word	0x00000000
        /*0070*/ 	.short	0x0002
        /*0072*/ 	.short	0x0008
        /*0074*/ 	.byte	0x00, 0xf5, 0x21, 0x00


	//----- nvinfo : EIATTR_KPARAM_INFO
	.align		4
.L_53:
        /*0078*/ 	.byte	0x04, 0x17
        /*007a*/ 	.short	(.L_55 - .L_54)
.L_54:
        /*007c*/ 	.word	0x00000000
        /*0080*/ 	.short	0x0001
        /*0082*/ 	.short	0x0004
        /*0084*/ 	.byte	0x00, 0xf0, 0x11, 0x00


	//----- nvinfo : EIATTR_KPARAM_INFO
	.align		4
.L_55:
        /*0088*/ 	.byte	0x04, 0x17
        /*008a*/ 	.short	(.L_57 - .L_56)
.L_56:
        /*008c*/ 	.word	0x00000000
        /*0090*/ 	.short	0x0000
        /*0092*/ 	.short	0x0000
        /*0094*/ 	.byte	0x00, 0xf0, 0x11, 0x00


	//----- nvinfo : EIATTR_SPARSE_MMA_MASK
	.align		4
.L_57:
        /*0098*/ 	.byte	0x03, 0x50
        /*009a*/ 	.short	0x0000


	//----- nvinfo : EIATTR_MAXREG_COUNT
	.align		4
        /*009c*/ 	.byte	0x03, 0x1b
        /*009e*/ 	.short	0x00ff


	//----- nvinfo : EIATTR_MERCURY_ISA_VERSION
	.align		4
        /*00a0*/ 	.byte	0x03, 0x5f
        /*00a2*/ 	.short	0x0101


	//----- nvinfo : EIATTR_VRC_CTA_INIT_COUNT
	.align		4
        /*00a4*/ 	.byte	0x02, 0x4a
	.zero		1
	.zero		1


	//----- nvinfo : EIATTR_EXIT_INSTR_OFFSETS
	.align		4
        /*00a8*/ 	.byte	0x04, 0x1c
        /*00aa*/ 	.short	(.L_59 - .L_58)


	//   ....[0]....
.L_58:
        /*00ac*/ 	.word	0x000000c0


	//   ....[1]....
        /*00b0*/ 	.word	0x00002910


	//----- nvinfo : EIATTR_CRS_STACK_SIZE
	.align		4
.L_59:
        /*00b4*/ 	.byte	0x04, 0x1e
        /*00b6*/ 	.short	(.L_61 - .L_60)
.L_60:
        /*00b8*/ 	.word	0x00000000


	//----- nvinfo : EIATTR_CBANK_PARAM_SIZE
	.align		4
.L_61:
        /*00bc*/ 	.byte	0x03, 0x19
        /*00be*/ 	.short	0x0040


	//----- nvinfo : EIATTR_PARAM_CBANK
	.align		4
        /*00c0*/ 	.byte	0x04, 0x0a
        /*00c2*/ 	.short	(.L_63 - .L_62)
	.align		4
.L_62:
        /*00c4*/ 	.word	index@(.nv.constant0._Z23ContrastSatVolumeKerneliiPfS_S_S_S_PKfS_)
        /*00c8*/ 	.short	0x0380
        /*00ca*/ 	.short	0x0040


	//----- nvinfo : EIATTR_SW_WAR
	.align		4
.L_63:
        /*00cc*/ 	.byte	0x04, 0x36
        /*00ce*/ 	.short	(.L_65 - .L_64)
.L_64:
        /*00d0*/ 	.word	0x00000008
.L_65:


//--------------------- .nv.callgraph             --------------------------
	.section	.nv.callgraph,"",@"SHT_CUDA_CALLGRAPH"
	.align	4
	.sectionentsize	8
	.align		4
        /*0000*/ 	.word	0x00000000
	.align		4
        /*0004*/ 	.word	0xffffffff
	.align		4
        /*0008*/ 	.word	0x00000000
	.align		4
        /*000c*/ 	.word	0xfffffffe
	.align		4
        /*0010*/ 	.word	0x00000000
	.align		4
        /*0014*/ 	.word	0xfffffffd
	.align		4
        /*0018*/ 	.word	0x00000000
	.align		4
        /*001c*/ 	.word	0xfffffffc


//--------------------- .text._Z16GainAdjustKerneliiffffPKfPf --------------------------
	.section	.text._Z16GainAdjustKerneliiffffPKfPf,"ax",@progbits
	.align	128
        .global         _Z16GainAdjustKerneliiffffPKfPf
        .type           _Z16GainAdjustKerneliiffffPKfPf,@function
        .size           _Z16GainAdjustKerneliiffffPKfPf,(.L_x_36 - _Z16GainAdjustKerneliiffffPKfPf)
        .other          _Z16GainAdjustKerneliiffffPKfPf,@"STO_CUDA_ENTRY STV_DEFAULT"
_Z16GainAdjustKerneliiffffPKfPf:
.text._Z16GainAdjustKerneliiffffPKfPf:
[----:B------:R-:W-:Y:S01]  /*0000*/  LDC R1, c[0x0][0x37c] ;  /* 0x0000df00ff017b82 */ /* 0x000fe20000000800 */
[----:B------:R-:W0:Y:S07]  /*0010*/  S2R R2, SR_TID.Y ;  /* 0x0000000000027919 */ /* 0x000e2e0000002200 */
[----:B------:R-:W1:Y:S01]  /*0020*/  LDC R0, c[0x0][0x360] ;  /* 0x0000d800ff007b82 */ /* 0x000e620000000800 */
[----:B------:R-:W2:Y:S01]  /*0030*/  LDCU.64 UR6, c[0x0][0x380] ;  /* 0x00007000ff0677ac */ /* 0x000ea20008000a00 */
[----:B------:R-:W1:Y:S06]  /*0040*/  S2R R3, SR_TID.X ;  /* 0x0000000000037919 */ /* 0x000e6c0000002100 */
[----:B------:R-:W0:Y:S08]  /*0050*/  S2UR UR5, SR_CTAID.Y ;  /* 0x00000000000579c3 */ /* 0x000e300000002600 */
[----:B------:R-:W0:Y:S08]  /*0060*/  LDC R5, c[0x0][0x364] ;  /* 0x0000d900ff057b82 */ /* 0x000e300000000800 */
[----:B------:R-:W1:Y:S01]  /*0070*/  S2UR UR4, SR_CTAID.X ;  /* 0x00000000000479c3 */ /* 0x000e620000002500 */
[----:B0-----:R-:W-:-:S05]  /*0080*/  IMAD R5, R5, UR5, R2 ;  /* 0x0000000505057c24 */ /* 0x001fca000f8e0202 */
[----:B--2---:R-:W-:Y:S01]  /*0090*/  ISETP.GE.AND P0, PT, R5, UR7, PT ;  /* 0x0000000705007c0c */ /* 0x004fe2000bf06270 */
[----:B-1----:R-:W-:-:S05]  /*00a0*/  IMAD R0, R0, UR4, R3 ;  /* 0x0000000400007c24 */ /* 0x002fca000f8e0203 */
[----:B------:R-:W-:-:S13]  /*00b0*/  ISETP.GE.OR P0, PT, R0, UR6, P0 ;  /* 0x0000000600007c0c */ /* 0x000fda0008706670 */
[----:B------:R-:W-:Y:S05]  /*00c0*/  @P0 EXIT ;  /* 0x000000000000094d */ /* 0x000fea0003800000 */
[----:B------:R-:W0:Y:S01]  /*00d0*/  LDC.64 R2, c[0x0][0x398] ;  /* 0x0000e600ff027b82 */ /* 0x000e220000000a00 */
[----:B------:R-:W1:Y:S01]  /*00e0*/  LDCU.64 UR4, c[0x0][0x358] ;  /* 0x00006b00ff0477ac */ /* 0x000e620008000a00 */
[----:B------:R-:W-:Y:S01]  /*00f0*/  IMAD R0, R5, UR6, R0 ;  /* 0x0000000605007c24 */ /* 0x000fe2000f8e0200 */
[----:B------:R-:W2:Y:S04]  /*0100*/  LDCU.64 UR8, c[0x0][0x388] ;  /* 0x00007100ff0877ac */ /* 0x000ea80008000a00 */
[----:B------:R-:W-:Y:S01]  /*0110*/  SHF.L.U32 R7, R0, 0x2, RZ ;  /* 0x0000000200077819 */ /* 0x000fe200000006ff */
[----:B------:R-:W3:Y:S04]  /*0120*/  LDC.64 R4, c[0x0][0x3a0] ;  /* 0x0000e800ff047b82 */ /* 0x000ee80000000a00 */
[----:B0-----:R-:W-:-:S05]  /*0130*/  IMAD.WIDE R2, R7, 0x4, R2 ;  /* 0x0000000407027825 */ /* 0x001fca00078e0202 */
[----:B-1----:R-:W2:Y:S01]  /*0140*/  LDG.E R0, desc[UR4][R2.64] ;  /* 0x0000000402007981 */ /* 0x002ea2000c1e1900 */
[----:B---3--:R-:W-:-:S04]  /*0150*/  IMAD.WIDE R4, R7, 0x4, R4 ;  /* 0x0000000407047825 */ /* 0x008fc800078e0204 */
[----:B--2---:R-:W-:-:S05]  /*0160*/  FMUL R7, R0, UR8 ;  /* 0x0000000800077c20 */ /* 0x004fca0008400000 */
[----:B------:R-:W-:Y:S04]  /*0170*/  STG.E desc[UR4][R4.64], R7 ;  /* 0x0000000704007986 */ /* 0x000fe8000c101904 */
[----:B------:R-:W2:Y:S02]  /*0180*/  LDG.E R0, desc[UR4][R2.64+0x4] ;  /* 0x0000040402007981 */ /* 0x000ea4000c1e1900 */
[----:B--2---:R-:W-:Y:S01]  /*0190*/  FMUL R9, R0, UR9 ;  /* 0x0000000900097c20 */ /* 0x004fe20008400000 */
[----:B------:R-:W0:Y:S04]  /*01a0*/  LDCU.64 UR8, c[0x0][0x390] ;  /* 0x00007200ff0877ac */ /* 0x000e280008000a00 */
[----:B------:R-:W-:Y:S04]  /*01b0*/  STG.E desc[UR4][R4.64+0x4], R9 ;  /* 0x0000040904007986 */ /* 0x000fe8000c101904 */
[----:B------:R-:W0:Y:S02]  /*01c0*/  LDG.E R0, desc[UR4][R2.64+0x8] ;  /* 0x0000080402007981 */ /* 0x000e24000c1e1900 */
[----:B0-----:R-:W-:-:S05]  /*01d0*/  FMUL R11, R0, UR8 ;  /* 0x00000008000b7c20 */ /* 0x001fca0008400000 */
[----:B------:R-:W-:Y:S04]  /*01e0*/  STG.E desc[UR4][R4.64+0x8], R11 ;  /* 0x0000080b04007986 */ /* 0x000fe8000c101904 */
[----:B------:R-:W2:Y:S02]  /*01f0*/  LDG.E R0, desc[UR4][R2.64+0xc] ;  /* 0x00000c0402007981 */ /* 0x000ea4000c1e1900 */
[----:B--2---:R-:W-:-:S05]  /*0200*/  FMUL R13, R0, UR9 ;  /* 0x00000009000d7c20 */ /* 0x004fca0008400000 */
[----:B------:R-:W-:Y:S01]  /*0210*/  STG.E desc[UR4][R4.64+0xc], R13 ;  /* 0x00000c0d04007986 */ /* 0x000fe2000c101904 */
[----:B------:R-:W-:Y:S05]  /*0220*/  EXIT ;  /* 0x000000000000794d */ /* 0x000fea0003800000 */
.L_x_0:
[----:B------:R-:W-:-:S00]  /*0230*/  BRA `(.L_x_0) ;  /* 0xfffffffc00fc7947 */ /* 0x000fc0000383ffff */
[----:B------:R-:W-:-:S00]  /*0240*/  NOP ;  /* 0x0000000000007918 */ /* 0x000fc00000000000 */
        /* <DEDUP_REMOVED lines=11> */
.L_x_36:


//--------------------- .text._Z23ContrastSatVolumeKerneliiPfS_S_S_S_PKfS_ --------------------------
	.section	.text._Z23ContrastSatVolumeKerneliiPfS_S_S_S_PKfS_,"ax",@progbits
	.align	128
        .global         _Z23ContrastSatVolumeKerneliiPfS_S_S_S_PKfS_
        .type           _Z23ContrastSatVolumeKerneliiPfS_S_S_S_PKfS_,@function
        .size           _Z23ContrastSatVolumeKerneliiPfS_S_S_S_PKfS_,(.L_x_35 - _Z23ContrastSatVolumeKerneliiPfS_S_S_S_PKfS_)
        .other          _Z23ContrastSatVolumeKerneliiPfS_S_S_S_PKfS_,@"STO_CUDA_ENTRY STV_DEFAULT"
_Z23ContrastSatVolumeKerneliiPfS_S_S_S_PKfS_:
.text._Z23ContrastSatVolumeKerneliiPfS_S_S_S_PKfS_:
        /* <DEDUP_REMOVED lines=14> */
[----:B------:R-:W0:Y:S01]  /*00e0*/  LDCU.64 UR4, c[0x0][0x358] ;  /* 0x00006b00ff0477ac */ /* 0x000e220008000a00 */
[----:B------:R-:W-:-:S06]  /*00f0*/  IMAD R18, R9, UR6, R0 ;  /* 0x0000000609127c24 */ /* 0x000fcc000f8e0200 */
[----:B------:R-:W1:Y:S08]  /*0100*/  LDC.64 R6, c[0x0][0x3b0] ;  /* 0x0000ec00ff067b82 */ /* 0x000e700000000a00 */
[----:B------:R-:W2:Y:S01]  /*0110*/  LDC.64 R4, c[0x0][0x388] ;  /* 0x0000e200ff047b82 */ /* 0x000ea20000000a00 */
[----:B0-----:R-:W3:Y:S07]  /*0120*/  LDG.E R0, desc[UR4][R28.64] ;  /* 0x000000041c007981 */ /* 0x001eee000c1e1900 */
[----:B------:R-:W0:Y:S01]  /*0130*/  LDC.64 R2, c[0x0][0x390] ;  /* 0x0000e400ff027b82 */ /* 0x000e220000000a00 */
[----:B------:R-:W-:Y:S01]  /*0140*/  SHF.L.U32 R18, R18, 0x2, RZ ;  /* 0x0000000212127819 */ /* 0x000fe200000006ff */
[----:B------:R-:W5:Y:S06]  /*0150*/  LDG.E R26, desc[UR4][R28.64+0x4] ;  /* 0x000004041c1a7981 */ /* 0x000f6c000c1e1900 */
[----:B------:R-:W4:Y:S08]  /*0160*/  LDC.64 R22, c[0x0][0x3a0] ;  /* 0x0000e800ff167b82 */ /* 0x000f300000000a00 */
[----:B------:R-:W4:Y:S01]  /*0170*/  LDC.64 R20, c[0x0][0x3a8] ;  /* 0x0000ea00ff147b82 */ /* 0x000f220000000a00 */
[----:B-1----:R-:W-:Y:S01]  /*0180*/  IMAD.WIDE R6, R18, 0x4, R6 ;  /* 0x0000000412067825 */ /* 0x002fe200078e0206 */
[----:B--2---:R-:W5:Y:S04]  /*0190*/  LDG.E R25, desc[UR4][R4.64] ;  /* 0x0000000404197981 */ /* 0x004f68000c1e1900 */
[----:B------:R-:W2:Y:S04]  /*01a0*/  LDG.E R19, desc[UR4][R6.64] ;  /* 0x0000000406137981 */ /* 0x000ea8000c1e1900 */
[----:B------:R-:W5:Y:S04]  /*01b0*/  LDG.E R17, desc[UR4][R6.64+0x4] ;  /* 0x0000040406117981 */ /* 0x000f68000c1e1900 */
[----:B------:R-:W5:Y:S04]  /*01c0*/  LDG.E R16, desc[UR4][R6.64+0x8] ;  /* 0x0000080406107981 */ /* 0x000f68000c1e1900 */
[----:B------:R-:W5:Y:S04]  /*01d0*/  LDG.E R15, desc[UR4][R6.64+0xc] ;  /* 0x00000c04060f7981 */ /* 0x000f68000c1e1900 */
[----:B------:R-:W5:Y:S04]  /*01e0*/  LDG.E R14, desc[UR4][R4.64+0x4] ;  /* 0x00000404040e7981 */ /* 0x000f68000c1e1900 */
[----:B------:R-:W5:Y:S04]  /*01f0*/  LDG.E R13, desc[UR4][R4.64+0x8] ;  /* 0x00000804040d7981 */ /* 0x000f68000c1e1900 */
[----:B0-----:R-:W5:Y:S04]  /*0200*/  LDG.E R12, desc[UR4][R2.64] ;  /* 0x00000004020c7981 */ /* 0x001f68000c1e1900 */
[----:B------:R-:W5:Y:S04]  /*0210*/  LDG.E R11, desc[UR4][R2.64+0x4] ;  /* 0x00000404020b7981 */ /* 0x000f68000c1e1900 */
[----:B------:R0:W5:Y:S04]  /*0220*/  LDG.E R10, desc[UR4][R2.64+0x8] ;  /* 0x00000804020a7981 */ /* 0x000168000c1e1900 */
[----:B------:R1:W5:Y:S04]  /*0230*/  LDG.E R9, desc[UR4][R28.64+0x8] ;  /* 0x000008041c097981 */ /* 0x000368000c1e1900 */
[----:B----4-:R1:W5:Y:S04]  /*0240*/  LDG.E R8, desc[UR4][R22.64] ;  /* 0x0000000416087981 */ /* 0x010368000c1e1900 */
[----:B------:R1:W5:Y:S04]  /*0250*/  LDG.E R7, desc[UR4][R22.64+0x4] ;  /* 0x0000040416077981 */ /* 0x000368000c1e1900 */
[----:B------:R1:W5:Y:S04]  /*0260*/  LDG.E R6, desc[UR4][R22.64+0x8] ;  /* 0x0000080416067981 */ /* 0x000368000c1e1900 */
[----:B------:R1:W5:Y:S04]  /*0270*/  LDG.E R5, desc[UR4][R20.64] ;  /* 0x0000000414057981 */ /* 0x000368000c1e1900 */
[----:B------:R1:W5:Y:S04]  /*0280*/  LDG.E R4, desc[UR4][R20.64+0x4] ;  /* 0x0000040414047981 */ /* 0x000368000c1e1900 */
[----:B------:R1:W5:Y:S01]  /*0290*/  LDG.E R3, desc[UR4][R20.64+0x8] ;  /* 0x0000080414037981 */ /* 0x000362000c1e1900 */
[----:B---3--:R-:W-:-:S04]  /*02a0*/  FMNMX R0, R0, 0.99900001287460327148, PT ;  /* 0x3f7fbe7700007809 */ /* 0x008fc80003800000 */
[----:B------:R-:W-:-:S04]  /*02b0*/  FMNMX R0, R0, 0.0010000000474974513054, !PT ;  /* 0x3a83126f00007809 */ /* 0x000fc80007800000 */
[----:B0-----:R-:W-:-:S04]  /*02c0*/  IADD3 R2, PT, PT, R0, 0x1800000, RZ ;  /* 0x0180000000027810 */ /* 0x001fc80007ffe0ff */
[----:B------:R-:W-:-:S04]  /*02d0*/  LOP3.LUT R2, R2, 0x7f800000, RZ, 0xc0, !PT ;  /* 0x7f80000002027812 */ /* 0x000fc800078ec0ff */
[----:B------:R-:W-:Y:S02]  /*02e0*/  ISETP.GT.U32.AND P0, PT, R2, 0x1ffffff, PT ;  /* 0x01ffffff0200780c */ /* 0x000fe40003f04070 */
[----:B--2---:R-:W-:-:S04]  /*02f0*/  FMNMX R2, R19, 0.99900001287460327148, PT ;  /* 0x3f7fbe7713027809 */ /* 0x004fc80003800000 */
[----:B------:R-:W-:-:S07]  /*0300*/  FMNMX R2, R2, 0.0010000000474974513054, !PT ;  /* 0x3a83126f02027809 */ /* 0x000fce0007800000 */
[----:B-1----:R-:W-:Y:S05]  /*0310*/  @P0 BRA `(.L_x_1) ;  /* 0x00000000000c0947 */ /* 0x002fea0003800000 */
[----:B------:R-:W-:-:S07]  /*0320*/  MOV R20, 0x340 ;  /* 0x0000034000147802 */ /* 0x000fce0000000f00 */
[----:B-----5:R-:W-:Y:S05]  /*0330*/  CALL.REL.NOINC `($__internal_0_$__cuda_sm20_rcp_rn_f32_slowpath) ;  /* 0x0000002400787944 */ /* 0x020fea0003c00000 */
[----:B------:R-:W-:Y:S05]  /*0340*/  BRA `(.L_x_2) ;  /* 0x0000000000107947 */ /* 0x000fea0003800000 */
.L_x_1:
[----:B------:R-:W0:Y:S02]  /*0350*/  MUFU.RCP R19, R0 ;  /* 0x0000000000137308 */ /* 0x000e240000001000 */
[----:B0-----:R-:W-:-:S04]  /*0360*/  FFMA R20, R0, R19, -1 ;  /* 0xbf80000000147423 */ /* 0x001fc80000000013 */
[----:B------:R-:W-:-:S04]  /*0370*/  FADD.FTZ R20, -R20, -RZ ;  /* 0x800000ff14147221 */ /* 0x000fc80000010100 */
[----:B------:R-:W-:-:S07]  /*0380*/  FFMA R19, R19, R20, R19 ;  /* 0x0000001413137223 */ /* 0x000fce0000000013 */
.L_x_2:
[----:B------:R-:W-:Y:S01]  /*0390*/  FMUL R20, R2, R19 ;  /* 0x0000001302147220 */ /* 0x000fe20000400000 */
[----:B-----5:R-:W-:Y:S01]  /*03a0*/  FSETP.NEU.AND P0, PT, R25, RZ, PT ;  /* 0x000000ff1900720b */ /* 0x020fe20003f0d000 */
[----:B------:R-:W-:Y:S01]  /*03b0*/  BSSY.RECONVERGENT B0, `(.L_x_3) ;  /* 0x0000052000007945 */ /* 0x000fe20003800200 */
[----:B------:R-:W-:Y:S02]  /*03c0*/  HFMA2 R19, -RZ, RZ, 1.875, 0 ;  /* 0x3f800000ff137431 */ /* 0x000fe400000001ff */
[----:B------:R-:W-:-:S13]  /*03d0*/  FSETP.EQ.OR P0, PT, R20, 1, !P0 ;  /* 0x3f8000001400780b */ /* 0x000fda0004702400 */
[----:B------:R-:W-:Y:S05]  /*03e0*/  @P0 BRA `(.L_x_4) ;  /* 0x0000000400380947 */ /* 0x000fea0003800000 */
[----:B------:R-:W-:-:S04]  /*03f0*/  FSETP.NAN.AND P0, PT, |R25|, |R25|, PT ;  /* 0x400000191900720b */ /* 0x000fc80003f08200 */
[----:B------:R-:W-:-:S13]  /*0400*/  FSETP.NUM.AND P0, PT, |R20|, |R20|, !P0 ;  /* 0x400000141400720b */ /* 0x000fda0004707200 */
[----:B------:R-:W-:Y:S01]  /*0410*/  @!P0 FADD R19, R25, R20 ;  /* 0x0000001419138221 */ /* 0x000fe20000000000 */
[----:B------:R-:W-:Y:S06]  /*0420*/  @!P0 BRA `(.L_x_4) ;  /* 0x0000000400288947 */ /* 0x000fec0003800000 */
[C---:B------:R-:W-:Y:S02]  /*0430*/  FSETP.NEU.AND P0, PT, |R20|.reuse, +INF , PT ;  /* 0x7f8000001400780b */ /* 0x040fe40003f0d200 */
[----:B------:R-:W-:-:S13]  /*0440*/  FSETP.NEU.AND P1, PT, R20, RZ, PT ;  /* 0x000000ff1400720b */ /* 0x000fda0003f2d000 */
[----:B------:R-:W-:Y:S05]  /*0450*/  @P0 BRA P1, `(.L_x_5) ;  /* 0x0000000000280947 */ /* 0x000fea0000800000 */
[C---:B------:R-:W-:Y:S01]  /*0460*/  FMUL R21, R25.reuse, 0.5 ;  /* 0x3f00000019157820 */ /* 0x040fe20000400000 */
[----:B------:R-:W-:Y:S01]  /*0470*/  FSETP.GEU.AND P1, PT, R25, RZ, PT ;  /* 0x000000ff1900720b */ /* 0x000fe20003f2e000 */
[----:B------:R-:W-:-:S04]  /*0480*/  FADD R19, R20, R20 ;  /* 0x0000001414137221 */ /* 0x000fc80000000000 */
[----:B------:R-:W0:Y:S08]  /*0490*/  FRND.TRUNC R21, R21 ;  /* 0x0000001500157307 */ /* 0x000e30000020d000 */
[----:B------:R-:W-:Y:S01]  /*04a0*/  @!P1 LOP3.LUT R19, R19, 0x7f800000, RZ, 0x3c, !PT ;  /* 0x7f80000013139812 */ /* 0x000fe200078e3cff */
[----:B0-----:R-:W-:-:S04]  /*04b0*/  FADD R22, R21, R21 ;  /* 0x0000001515167221 */ /* 0x001fc80000000000 */
[----:B------:R-:W-:-:S05]  /*04c0*/  FADD R22, R25, -R22 ;  /* 0x8000001619167221 */ /* 0x000fca0000000000 */
[----:B------:R-:W-:-:S13]  /*04d0*/  FSETP.NEU.AND P0, PT, |R22|, 1, PT ;  /* 0x3f8000001600780b */ /* 0x000fda0003f0d200 */
[----:B------:R-:W-:Y:S01]  /*04e0*/  @P0 LOP3.LUT R19, R19, 0x7fffffff, RZ, 0xc0, !PT ;  /* 0x7fffffff13130812 */ /* 0x000fe200078ec0ff */
[----:B------:R-:W-:Y:S06]  /*04f0*/  BRA `(.L_x_4) ;  /* 0x0000000000f47947 */ /* 0x000fec0003800000 */
.L_x_5:
[C---:B------:R-:W-:Y:S01]  /*0500*/  FMUL R19, |R20|.reuse, 16777216 ;  /* 0x4b80000014137820 */ /* 0x040fe20000400200 */
[----:B------:R-:W-:-:S04]  /*0510*/  FSETP.GEU.AND P0, PT, |R20|, 1.175494350822287508e-38, PT ;  /* 0x008000001400780b */ /* 0x000fc80003f0e200 */
[----:B------:R-:W-:-:S04]  /*0520*/  FSEL R22, R19, |R20|, !P0 ;  /* 0x4000001413167208 */ /* 0x000fc80004000000 */
[----:B------:R-:W-:-:S04]  /*0530*/  IADD3 R21, PT, PT, R22, -0x3f3504f3, RZ ;  /* 0xc0cafb0d16157810 */ /* 0x000fc80007ffe0ff */
[----:B------:R-:W-:-:S04]  /*0540*/  LOP3.LUT R21, R21, 0xff800000, RZ, 0xc0, !PT ;  /* 0xff80000015157812 */ /* 0x000fc800078ec0ff */
[----:B------:R-:W-:-:S05]  /*0550*/  IADD3 R19, PT, PT, R22, -R21, RZ ;  /* 0x8000001516137210 */ /* 0x000fca0007ffe0ff */
[C---:B------:R-:W-:Y:S01]  /*0560*/  FADD R23, R19.reuse, 1 ;  /* 0x3f80000013177421 */ /* 0x040fe20000000000 */
[----:B------:R-:W-:-:S03]  /*0570*/  FADD R24, R19, -1 ;  /* 0xbf80000013187421 */ /* 0x000fc60000000000 */
[----:B------:R-:W0:Y:S01]  /*0580*/  MUFU.RCP R22, R23 ;  /* 0x0000001700167308 */ /* 0x000e220000001000 */
[----:B------:R-:W-:-:S04]  /*0590*/  FADD R19, R24, R24 ;  /* 0x0000001818137221 */ /* 0x000fc80000000000 */
[----:B0-----:R-:W-:-:S04]  /*05a0*/  FMUL R19, R22, R19 ;  /* 0x0000001316137220 */ /* 0x001fc80000400000 */
[----:B------:R-:W-:Y:S01]  /*05b0*/  FADD R27, R24, -R19 ;  /* 0x80000013181b7221 */ /* 0x000fe20000000000 */
[----:B------:R-:W-:-:S03]  /*05c0*/  FMUL R28, R19, R19 ;  /* 0x00000013131c7220 */ /* 0x000fc60000400000 */
[----:B------:R-:W-:-:S04]  /*05d0*/  FADD R27, R27, R27 ;  /* 0x0000001b1b1b7221 */ /* 0x000fc80000000000 */
[----:B------:R-:W-:Y:S01]  /*05e0*/  FFMA R27, R24, -R19, R27 ;  /* 0x80000013181b7223 */ /* 0x000fe2000000001b */
[----:B------:R-:W-:Y:S02]  /*05f0*/  I2FP.F32.S32 R24, R21 ;  /* 0x0000001500187245 */ /* 0x000fe40000201400 */
[----:B------:R-:W-:Y:S01]  /*0600*/  FSEL R21, RZ, -24, P0 ;  /* 0xc1c00000ff157808 */ /* 0x000fe20000000000 */
[----:B------:R-:W-:Y:S01]  /*0610*/  FMUL R22, R22, R27 ;  /* 0x0000001b16167220 */ /* 0x000fe20000400000 */
[----:B------:R-:W-:-:S03]  /*0620*/  FSETP.NEU.AND P0, PT, R20, -1, PT ;  /* 0xbf8000001400780b */ /* 0x000fc60003f0d000 */
[----:B------:R-:W-:Y:S01]  /*0630*/  FFMA R24, R24, 1.1920928955078125e-07, R21 ;  /* 0x3400000018187823 */ /* 0x000fe20000000015 */
[----:B------:R-:W-:-:S05]  /*0640*/  MOV R21, 0x3a2c32e4 ;  /* 0x3a2c32e400157802 */ /* 0x000fca0000000f00 */
[----:B------:R-:W-:-:S04]  /*0650*/  FFMA R21, R28, R21, 0.0032181653659790754318 ;  /* 0x3b52e7db1c157423 */ /* 0x000fc80000000015 */
[----:B------:R-:W-:-:S04]  /*0660*/  FFMA R21, R28, R21, 0.018033718690276145935 ;  /* 0x3c93bb731c157423 */ /* 0x000fc80000000015 */
[----:B------:R-:W-:-:S04]  /*0670*/  FFMA R21, R28, R21, 0.12022458761930465698 ;  /* 0x3df6384f1c157423 */ /* 0x000fc80000000015 */
[----:B------:R-:W-:Y:S01]  /*0680*/  FMUL R28, R28, R21 ;  /* 0x000000151c1c7220 */ /* 0x000fe20000400000 */
[----:B------:R-:W-:-:S04]  /*0690*/  FFMA R21, R19, 1.4426950216293334961, R24 ;  /* 0x3fb8aa3b13157823 */ /* 0x000fc80000000018 */
[----:B------:R-:W-:-:S04]  /*06a0*/  FADD R24, R24, -R21 ;  /* 0x8000001518187221 */ /* 0x000fc80000000000 */
[----:B------:R-:W-:-:S04]  /*06b0*/  FFMA R23, R19, 1.4426950216293334961, R24 ;  /* 0x3fb8aa3b13177823 */ /* 0x000fc80000000018 */
[----:B------:R-:W-:Y:S01]  /*06c0*/  FFMA R24, R22, 1.4426950216293334961, R23 ;  /* 0x3fb8aa3b16187823 */ /* 0x000fe20000000017 */
[----:B------:R-:W-:-:S03]  /*06d0*/  FMUL R23, R28, 3 ;  /* 0x404000001c177820 */ /* 0x000fc60000400000 */
[----:B------:R-:W-:Y:S01]  /*06e0*/  FFMA R27, R19, 1.9251366722983220825e-08, R24 ;  /* 0x32a55e34131b7823 */ /* 0x000fe20000000018 */
[----:B------:R-:W-:-:S03]  /*06f0*/  HFMA2 R24, -RZ, RZ, 0.64013671875, -15.109375 ;  /* 0x391fcb8eff187431 */ /* 0x000fc600000001ff */
[----:B------:R-:W-:-:S04]  /*0700*/  FFMA R23, R22, R23, R27 ;  /* 0x0000001716177223 */ /* 0x000fc8000000001b */
[----:B------:R-:W-:-:S04]  /*0710*/  FFMA R28, R19, R28, R23 ;  /* 0x0000001c131c7223 */ /* 0x000fc80000000017 */
[----:B------:R-:W-:-:S04]  /*0720*/  FADD R22, R21, R28 ;  /* 0x0000001c15167221 */ /* 0x000fc80000000000 */
[----:B------:R-:W-:Y:S01]  /*0730*/  FMUL R20, R25, R22 ;  /* 0x0000001619147220 */ /* 0x000fe20000400000 */
[----:B------:R-:W-:-:S03]  /*0740*/  FADD R21, -R21, R22 ;  /* 0x0000001615157221 */ /* 0x000fc60000000100 */
[----:B------:R-:W0:Y:S01]  /*0750*/  FRND R19, R20 ;  /* 0x0000001400137307 */ /* 0x000e220000201000 */
[----:B------:R-:W-:Y:S01]  /*0760*/  FADD R21, R28, -R21 ;  /* 0x800000151c157221 */ /* 0x000fe20000000000 */
[----:B------:R-:W-:Y:S01]  /*0770*/  FFMA R22, R25, R22, -R20 ;  /* 0x0000001619167223 */ /* 0x000fe20000000814 */
[----:B------:R-:W-:-:S03]  /*0780*/  FSETP.GT.AND P1, PT, |R20|, 152, PT ;  /* 0x431800001400780b */ /* 0x000fc60003f24200 */
[----:B------:R-:W-:Y:S01]  /*0790*/  FFMA R22, R25, R21, R22 ;  /* 0x0000001519167223 */ /* 0x000fe20000000016 */
[----:B0-----:R-:W-:Y:S01]  /*07a0*/  FADD R21, R20, -R19 ;  /* 0x8000001314157221 */ /* 0x001fe20000000000 */
[----:B------:R-:W-:-:S03]  /*07b0*/  FSETP.GT.AND P2, PT, R19, RZ, PT ;  /* 0x000000ff1300720b */ /* 0x000fc60003f44000 */
[----:B------:R-:W-:Y:S01]  /*07c0*/  FADD R21, R21, R22 ;  /* 0x0000001615157221 */ /* 0x000fe20000000000 */
[----:B------:R-:W-:Y:S02]  /*07d0*/  SEL R19, RZ, 0x83000000, P2 ;  /* 0x83000000ff137807 */ /* 0x000fe40001000000 */
[----:B------:R-:W-:Y:S01]  /*07e0*/  FSETP.GEU.AND P2, PT, R20, RZ, PT ;  /* 0x000000ff1400720b */ /* 0x000fe20003f4e000 */
[----:B------:R-:W-:-:S04]  /*07f0*/  FFMA R22, R21, R24, 0.0013391353422775864601 ;  /* 0x3aaf85ed15167423 */ /* 0x000fc80000000018 */
[----:B------:R-:W-:-:S04]  /*0800*/  FFMA R22, R21, R22, 0.0096188392490148544312 ;  /* 0x3c1d985615167423 */ /* 0x000fc80000000016 */
[C---:B------:R-:W-:Y:S02]  /*0810*/  FFMA R24, R21.reuse, R22, 0.055503588169813156128 ;  /* 0x3d6357bb15187423 */ /* 0x040fe40000000016 */
[----:B------:R-:W0:Y:S02]  /*0820*/  F2I.NTZ R22, R20 ;  /* 0x0000001400167305 */ /* 0x000e240000203100 */
[----:B------:R-:W-:-:S04]  /*0830*/  FFMA R24, R21, R24, 0.24022644758224487305 ;  /* 0x3e75fdec15187423 */ /* 0x000fc80000000018 */
[----:B------:R-:W-:-:S04]  /*0840*/  FFMA R24, R21, R24, 0.69314718246459960938 ;  /* 0x3f31721815187423 */ /* 0x000fc80000000018 */
[----:B------:R-:W-:Y:S01]  /*0850*/  FFMA R24, R21, R24, 1 ;  /* 0x3f80000015187423 */ /* 0x000fe20000000018 */
[----:B------:R-:W-:Y:S02]  /*0860*/  IADD3 R21, PT, PT, R19, 0x7f000000, RZ ;  /* 0x7f00000013157810 */ /* 0x000fe40007ffe0ff */
[----:B0-----:R-:W-:-:S03]  /*0870*/  LEA R22, R22, -R19, 0x17 ;  /* 0x8000001316167211 */ /* 0x001fc600078eb8ff */
[----:B------:R-:W-:Y:S01]  /*0880*/  FMUL R21, R21, R24 ;  /* 0x0000001815157220 */ /* 0x000fe20000400000 */
[----:B------:R-:W-:-:S03]  /*0890*/  FSEL R19, RZ, +INF , !P2 ;  /* 0x7f800000ff137808 */ /* 0x000fc60005000000 */
[----:B------:R-:W-:Y:S01]  /*08a0*/  @!P1 FMUL R19, R22, R21 ;  /* 0x0000001516139220 */ /* 0x000fe20000400000 */
[----:B------:R-:W-:-:S04]  /*08b0*/  FSETP.NEU.AND P1, PT, |R25|, +INF , PT ;  /* 0x7f8000001900780b */ /* 0x000fc80003f2d200 */
[----:B------:R-:W-:-:S09]  /*08c0*/  @!P0 FSEL R19, R19, 1, P1 ;  /* 0x3f80000013138808 */ /* 0x000fd20000800000 */
.L_x_4:
[----:B------:R-:W-:Y:S05]  /*08d0*/  BSYNC.RECONVERGENT B0 ;  /* 0x0000000000007941 */ /* 0x000fea0003800200 */
.L_x_3:
[----:B------:R-:W-:Y:S02]  /*08e0*/  FMNMX R25, R26, 0.99900001287460327148, PT ;  /* 0x3f7fbe771a197809 */ /* 0x000fe40003800000 */
[----:B------:R-:W-:Y:S01]  /*08f0*/  FMNMX R26, R17, 0.99900001287460327148, PT ;  /* 0x3f7fbe77111a7809 */ /* 0x000fe20003800000 */
[----:B------:R-:W-:Y:S01]  /*0900*/  FMUL R17, R0, R19 ;  /* 0x0000001300117220 */ /* 0x000fe20000400000 */
[----:B------:R-:W-:Y:S02]  /*0910*/  FMNMX R25, R25, 0.0010000000474974513054, !PT ;  /* 0x3a83126f19197809 */ /* 0x000fe40007800000 */
[----:B------:R-:W-:Y:S02]  /*0920*/  FMNMX R26, R26, 0.0010000000474974513054, !PT ;  /* 0x3a83126f1a1a7809 */ /* 0x000fe40007800000 */
[----:B------:R-:W-:-:S04]  /*0930*/  IADD3 R20, PT, PT, R25, 0x1800000, RZ ;  /* 0x0180000019147810 */ /* 0x000fc80007ffe0ff */
[----:B------:R-:W-:-:S04]  /*0940*/  LOP3.LUT R20, R20, 0x7f800000, RZ, 0xc0, !PT ;  /* 0x7f80000014147812 */ /* 0x000fc800078ec0ff */
[----:B------:R-:W-:-:S13]  /*0950*/  ISETP.GT.U32.AND P0, PT, R20, 0x1ffffff, PT ;  /* 0x01ffffff1400780c */ /* 0x000fda0003f04070 */
[----:B------:R-:W-:Y:S05]  /*0960*/  @P0 BRA `(.L_x_6) ;  /* 0x0000000000100947 */ /* 0x000fea0003800000 */
[----:B------:R-:W-:Y:S02]  /*0970*/  MOV R0, R25 ;  /* 0x0000001900007202 */ /* 0x000fe40000000f00 */
[----:B------:R-:W-:-:S07]  /*0980*/  MOV R20, 0x9a0 ;  /* 0x000009a000147802 */ /* 0x000fce0000000f00 */
[----:B------:R-:W-:Y:S05]  /*0990*/  CALL.REL.NOINC `($__internal_0_$__cuda_sm20_rcp_rn_f32_slowpath) ;  /* 0x0000001c00e07944 */ /* 0x000fea0003c00000 */
[----:B------:R-:W-:Y:S05]  /*09a0*/  BRA `(.L_x_7) ;  /* 0x0000000000107947 */ /* 0x000fea0003800000 */
.L_x_6:
[----:B------:R-:W0:Y:S02]  /*09b0*/  MUFU.RCP R0, R25 ;  /* 0x0000001900007308 */ /* 0x000e240000001000 */
[----:B0-----:R-:W-:-:S04]  /*09c0*/  FFMA R19, R25, R0, -1 ;  /* 0xbf80000019137423 */ /* 0x001fc80000000000 */
[----:B------:R-:W-:-:S04]  /*09d0*/  FADD.FTZ R19, -R19, -RZ ;  /* 0x800000ff13137221 */ /* 0x000fc80000010100 */
[----:B------:R-:W-:-:S07]  /*09e0*/  FFMA R19, R0, R19, R0 ;  /* 0x0000001300137223 */ /* 0x000fce0000000000 */
.L_x_7:
[----:B------:R-:W-:Y:S01]  /*09f0*/  FMUL R19, R19, R26 ;  /* 0x0000001a13137220 */ /* 0x000fe20000400000 */
[----:B------:R-:W-:Y:S01]  /*0a00*/  FSETP.NEU.AND P0, PT, R14, RZ, PT ;  /* 0x000000ff0e00720b */ /* 0x000fe20003f0d000 */
        /* <DEDUP_REMOVED lines=21> */
.L_x_10:
[C---:B------:R-:W-:Y:S01]  /*0b60*/  FMUL R0, |R19|.reuse, 16777216 ;  /* 0x4b80000013007820 */ /* 0x040fe20000400200 */
[----:B------:R-:W-:-:S04]  /*0b70*/  FSETP.GEU.AND P0, PT, |R19|, 1.175494350822287508e-38, PT ;  /* 0x008000001300780b */ /* 0x000fc80003f0e200 */
[----:B------:R-:W-:-:S04]  /*0b80*/  FSEL R0, R0, |R19|, !P0 ;  /* 0x4000001300007208 */ /* 0x000fc80004000000 */
[----:B------:R-:W-:-:S04]  /*0b90*/  IADD3 R21, PT, PT, R0, -0x3f3504f3, RZ ;  /* 0xc0cafb0d00157810 */ /* 0x000fc80007ffe0ff */
[----:B------:R-:W-:-:S04]  /*0ba0*/  LOP3.LUT R21, R21, 0xff800000, RZ, 0xc0, !PT ;  /* 0xff80000015157812 */ /* 0x000fc800078ec0ff */
[----:B------:R-:W-:-:S05]  /*0bb0*/  IADD3 R0, PT, PT, R0, -R21, RZ ;  /* 0x8000001500007210 */ /* 0x000fca0007ffe0ff */
[C---:B------:R-:W-:Y:S01]  /*0bc0*/  FADD R20, R0.reuse, 1 ;  /* 0x3f80000000147421 */ /* 0x040fe20000000000 */
[----:B------:R-:W-:-:S04]  /*0bd0*/  FADD R23, R0, -1 ;  /* 0xbf80000000177421 */ /* 0x000fc80000000000 */
[----:B------:R-:W-:Y:S01]  /*0be0*/  FADD R27, R23, R23 ;  /* 0x00000017171b7221 */ /* 0x000fe20000000000 */
[----:B------:R-:W0:Y:S03]  /*0bf0*/  MUFU.RCP R20, R20 ;  /* 0x0000001400147308 */ /* 0x000e260000001000 */
[----:B0-----:R-:W-:-:S04]  /*0c00*/  FMUL R0, R20, R27 ;  /* 0x0000001b14007220 */ /* 0x001fc80000400000 */
[----:B------:R-:W-:-:S04]  /*0c10*/  FADD R22, R23, -R0 ;  /* 0x8000000017167221 */ /* 0x000fc80000000000 */
[----:B------:R-:W-:-:S04]  /*0c20*/  FADD R22, R22, R22 ;  /* 0x0000001616167221 */ /* 0x000fc80000000000 */
[-C--:B------:R-:W-:Y:S01]  /*0c30*/  FFMA R27, R23, -R0.reuse, R22 ;  /* 0x80000000171b7223 */ /* 0x080fe20000000016 */
[----:B------:R-:W-:Y:S02]  /*0c40*/  I2FP.F32.S32 R23, R21 ;  /* 0x0000001500177245 */ /* 0x000fe40000201400 */
[----:B------:R-:W-:Y:S01]  /*0c50*/  FSEL R22, RZ, -24, P0 ;  /* 0xc1c00000ff167808 */ /* 0x000fe20000000000 */
[----:B------:R-:W-:Y:S01]  /*0c60*/  FMUL R21, R20, R27 ;  /* 0x0000001b14157220 */ /* 0x000fe20000400000 */
[----:B------:R-:W-:Y:S02]  /*0c70*/  MOV R27, 0x3a2c32e4 ;  /* 0x3a2c32e4001b7802 */ /* 0x000fe40000000f00 */
[----:B------:R-:W-:Y:S01]  /*0c80*/  FSETP.NEU.AND P0, PT, R19, -1, PT ;  /* 0xbf8000001300780b */ /* 0x000fe20003f0d000 */
[----:B------:R-:W-:Y:S01]  /*0c90*/  FFMA R23, R23, 1.1920928955078125e-07, R22 ;  /* 0x3400000017177823 */ /* 0x000fe20000000016 */
[----:B------:R-:W-:-:S03]  /*0ca0*/  FMUL R22, R0, R0 ;  /* 0x0000000000167220 */ /* 0x000fc60000400000 */
[----:B------:R-:W-:Y:S01]  /*0cb0*/  FFMA R20, R0, 1.4426950216293334961, R23 ;  /* 0x3fb8aa3b00147823 */ /* 0x000fe20000000017 */
[----:B------:R-:W-:-:S03]  /*0cc0*/  FFMA R27, R22, R27, 0.0032181653659790754318 ;  /* 0x3b52e7db161b7423 */ /* 0x000fc6000000001b */
[----:B------:R-:W-:Y:S01]  /*0cd0*/  FADD R23, R23, -R20 ;  /* 0x8000001417177221 */ /* 0x000fe20000000000 */
[----:B------:R-:W-:-:S03]  /*0ce0*/  FFMA R27, R22, R27, 0.018033718690276145935 ;  /* 0x3c93bb73161b7423 */ /* 0x000fc6000000001b */
[----:B------:R-:W-:Y:S01]  /*0cf0*/  FFMA R24, R0, 1.4426950216293334961, R23 ;  /* 0x3fb8aa3b00187823 */ /* 0x000fe20000000017 */
[----:B------:R-:W-:-:S03]  /*0d00*/  FFMA R27, R22, R27, 0.12022458761930465698 ;  /* 0x3df6384f161b7423 */ /* 0x000fc6000000001b */
[----:B------:R-:W-:Y:S01]  /*0d10*/  FFMA R23, R21, 1.4426950216293334961, R24 ;  /* 0x3fb8aa3b15177823 */ /* 0x000fe20000000018 */
[----:B------:R-:W-:-:S03]  /*0d20*/  FMUL R27, R22, R27 ;  /* 0x0000001b161b7220 */ /* 0x000fc60000400000 */
[----:B------:R-:W-:Y:S01]  /*0d30*/  FFMA R23, R0, 1.9251366722983220825e-08, R23 ;  /* 0x32a55e3400177823 */ /* 0x000fe20000000017 */
[----:B------:R-:W-:-:S04]  /*0d40*/  FMUL R22, R27, 3 ;  /* 0x404000001b167820 */ /* 0x000fc80000400000 */
[----:B------:R-:W-:-:S04]  /*0d50*/  FFMA R22, R21, R22, R23 ;  /* 0x0000001615167223 */ /* 0x000fc80000000017 */
[----:B------:R-:W-:-:S04]  /*0d60*/  FFMA R27, R0, R27, R22 ;  /* 0x0000001b001b7223 */ /* 0x000fc80000000016 */
[----:B------:R-:W-:-:S04]  /*0d70*/  FADD R23, R20, R27 ;  /* 0x0000001b14177221 */ /* 0x000fc80000000000 */
[----:B------:R-:W-:Y:S01]  /*0d80*/  FMUL R21, R14, R23 ;  /* 0x000000170e157220 */ /* 0x000fe20000400000 */
[----:B------:R-:W-:-:S03]  /*0d90*/  FADD R20, -R20, R23 ;  /* 0x0000001714147221 */ /* 0x000fc60000000100 */
[----:B------:R-:W0:Y:S01]  /*0da0*/  FRND R0, R21 ;  /* 0x0000001500007307 */ /* 0x000e220000201000 */
[----:B------:R-:W-:Y:S01]  /*0db0*/  FADD R20, R27, -R20 ;  /* 0x800000141b147221 */ /* 0x000fe20000000000 */
[C---:B------:R-:W-:Y:S01]  /*0dc0*/  FFMA R23, R14.reuse, R23, -R21 ;  /* 0x000000170e177223 */ /* 0x040fe20000000815 */
[----:B------:R-:W-:Y:S01]  /*0dd0*/  HFMA2 R27, -RZ, RZ, 0.64013671875, -15.109375 ;  /* 0x391fcb8eff1b7431 */ /* 0x000fe200000001ff */
[C---:B------:R-:W-:Y:S02]  /*0de0*/  FSETP.GT.AND P1, PT, |R21|.reuse, 152, PT ;  /* 0x431800001500780b */ /* 0x040fe40003f24200 */
[----:B------:R-:W-:Y:S02]  /*0df0*/  FFMA R23, R14, R20, R23 ;  /* 0x000000140e177223 */ /* 0x000fe40000000017 */
[----:B------:R-:W1:Y:S01]  /*0e00*/  F2I.NTZ R22, R21 ;  /* 0x0000001500167305 */ /* 0x000e620000203100 */
[----:B0-----:R-:W-:Y:S01]  /*0e10*/  FADD R20, R21, -R0 ;  /* 0x8000000015147221 */ /* 0x001fe20000000000 */
[----:B------:R-:W-:-:S03]  /*0e20*/  FSETP.GT.AND P2, PT, R0, RZ, PT ;  /* 0x000000ff0000720b */ /* 0x000fc60003f44000 */
[----:B------:R-:W-:Y:S01]  /*0e30*/  FADD R20, R20, R23 ;  /* 0x0000001714147221 */ /* 0x000fe20000000000 */
[----:B------:R-:W-:Y:S02]  /*0e40*/  SEL R19, RZ, 0x83000000, P2 ;  /* 0x83000000ff137807 */ /* 0x000fe40001000000 */
[----:B------:R-:W-:Y:S01]  /*0e50*/  FSETP.GEU.AND P2, PT, R21, RZ, PT ;  /* 0x000000ff1500720b */ /* 0x000fe20003f4e000 */
[----:B------:R-:W-:Y:S01]  /*0e60*/  FFMA R23, R20, R27, 0.0013391353422775864601 ;  /* 0x3aaf85ed14177423 */ /* 0x000fe2000000001b */
[----:B------:R-:W-:Y:S02]  /*0e70*/  IADD3 R0, PT, PT, R19, 0x7f000000, RZ ;  /* 0x7f00000013007810 */ /* 0x000fe40007ffe0ff */
[----:B-1----:R-:W-:Y:S01]  /*0e80*/  LEA R22, R22, -R19, 0x17 ;  /* 0x8000001316167211 */ /* 0x002fe200078eb8ff */
[----:B------:R-:W-:-:S04]  /*0e90*/  FFMA R23, R20, R23, 0.0096188392490148544312 ;  /* 0x3c1d985614177423 */ /* 0x000fc80000000017 */
[----:B------:R-:W-:-:S04]  /*0ea0*/  FFMA R23, R20, R23, 0.055503588169813156128 ;  /* 0x3d6357bb14177423 */ /* 0x000fc80000000017 */
[----:B------:R-:W-:-:S04]  /*0eb0*/  FFMA R23, R20, R23, 0.24022644758224487305 ;  /* 0x3e75fdec14177423 */ /* 0x000fc80000000017 */
[----:B------:R-:W-:-:S04]  /*0ec0*/  FFMA R23, R20, R23, 0.69314718246459960938 ;  /* 0x3f31721814177423 */ /* 0x000fc80000000017 */
[----:B------:R-:W-:Y:S01]  /*0ed0*/  FFMA R23, R20, R23, 1 ;  /* 0x3f80000014177423 */ /* 0x000fe20000000017 */
[----:B------:R-:W-:-:S03]  /*0ee0*/  FSEL R20, RZ, +INF , !P2 ;  /* 0x7f800000ff147808 */ /* 0x000fc60005000000 */
[----:B------:R-:W-:-:S04]  /*0ef0*/  FMUL R23, R0, R23 ;  /* 0x0000001700177220 */ /* 0x000fc80000400000 */
[----:B------:R-:W-:Y:S01]  /*0f00*/  @!P1 FMUL R20, R22, R23 ;  /* 0x0000001716149220 */ /* 0x000fe20000400000 */
[----:B------:R-:W-:-:S04]  /*0f10*/  FSETP.NEU.AND P1, PT, |R14|, +INF , PT ;  /* 0x7f8000000e00780b */ /* 0x000fc80003f2d200 */
[----:B------:R-:W-:-:S09]  /*0f20*/  @!P0 FSEL R20, R20, 1, P1 ;  /* 0x3f80000014148808 */ /* 0x000fd20000800000 */
.L_x_9:
[----:B------:R-:W-:Y:S05]  /*0f30*/  BSYNC.RECONVERGENT B0 ;  /* 0x0000000000007941 */ /* 0x000fea0003800200 */
.L_x_8:
[----:B------:R-:W-:Y:S01]  /*0f40*/  FMNMX R0, R9, 0.99900001287460327148, PT ;  /* 0x3f7fbe7709007809 */ /* 0x000fe20003800000 */
[----:B------:R-:W-:-:S03]  /*0f50*/  FMUL R25, R25, R20 ;  /* 0x0000001419197220 */ /* 0x000fc60000400000 */
[----:B------:R-:W-:-:S04]  /*0f60*/  FMNMX R0, R0, 0.0010000000474974513054, !PT ;  /* 0x3a83126f00007809 */ /* 0x000fc80007800000 */
[----:B------:R-:W-:-:S04]  /*0f70*/  IADD3 R9, PT, PT, R0, 0x1800000, RZ ;  /* 0x0180000000097810 */ /* 0x000fc80007ffe0ff */
[----:B------:R-:W-:-:S04]  /*0f80*/  LOP3.LUT R9, R9, 0x7f800000, RZ, 0xc0, !PT ;  /* 0x7f80000009097812 */ /* 0x000fc800078ec0ff */
[----:B------:R-:W-:Y:S02]  /*0f90*/  ISETP.GT.U32.AND P0, PT, R9, 0x1ffffff, PT ;  /* 0x01ffffff0900780c */ /* 0x000fe40003f04070 */
[----:B------:R-:W-:-:S04]  /*0fa0*/  FMNMX R9, R16, 0.99900001287460327148, PT ;  /* 0x3f7fbe7710097809 */ /* 0x000fc80003800000 */
[----:B------:R-:W-:-:S07]  /*0fb0*/  FMNMX R9, R9, 0.0010000000474974513054, !PT ;  /* 0x3a83126f09097809 */ /* 0x000fce0007800000 */
[----:B------:R-:W-:Y:S05]  /*0fc0*/  @P0 BRA `(.L_x_11) ;  /* 0x00000000000c0947 */ /* 0x000fea0003800000 */
[----:B------:R-:W-:-:S07]  /*0fd0*/  MOV R20, 0xff0 ;  /* 0x00000ff000147802 */ /* 0x000fce0000000f00 */
[----:B------:R-:W-:Y:S05]  /*0fe0*/  CALL.REL.NOINC `($__internal_0_$__cuda_sm20_rcp_rn_f32_slowpath) ;  /* 0x00000018004c7944 */ /* 0x000fea0003c00000 */
[----:B------:R-:W-:Y:S05]  /*0ff0*/  BRA `(.L_x_12) ;  /* 0x0000000000107947 */ /* 0x000fea0003800000 */
.L_x_11:
[----:B------:R-:W0:Y:S02]  /*1000*/  MUFU.RCP R19, R0 ;  /* 0x0000000000137308 */ /* 0x000e240000001000 */
[----:B0-----:R-:W-:-:S04]  /*1010*/  FFMA R14, R0, R19, -1 ;  /* 0xbf800000000e7423 */ /* 0x001fc80000000013 */
[----:B------:R-:W-:-:S04]  /*1020*/  FADD.FTZ R14, -R14, -RZ ;  /* 0x800000ff0e0e7221 */ /* 0x000fc80000010100 */
[----:B------:R-:W-:-:S07]  /*1030*/  FFMA R19, R19, R14, R19 ;  /* 0x0000000e13137223 */ /* 0x000fce0000000013 */
.L_x_12:
[----:B------:R-:W-:Y:S01]  /*1040*/  FMUL R14, R19, R9 ;  /* 0x00000009130e7220 */ /* 0x000fe20000400000 */
[----:B------:R-:W-:Y:S01]  /*1050*/  FSETP.NEU.AND P0, PT, R13, RZ, PT ;  /* 0x000000ff0d00720b */ /* 0x000fe20003f0d000 */
[----:B------:R-:W-:Y:S01]  /*1060*/  BSSY.RECONVERGENT B0, `(.L_x_13) ;  /* 0x0000052000007945 */ /* 0x000fe20003800200 */
[----:B------:R-:W-:Y:S02]  /*1070*/  MOV R19, 0x3f800000 ;  /* 0x3f80000000137802 */ /* 0x000fe40000000f00 */
        /* <DEDUP_REMOVED lines=19> */
.L_x_15:
[C---:B------:R-:W-:Y:S01]  /*11b0*/  FMUL R19, |R14|.reuse, 16777216 ;  /* 0x4b8000000e137820 */ /* 0x040fe20000400200 */
[----:B------:R-:W-:-:S04]  /*11c0*/  FSETP.GEU.AND P0, PT, |R14|, 1.175494350822287508e-38, PT ;  /* 0x008000000e00780b */ /* 0x000fc80003f0e200 */
[----:B------:R-:W-:Y:S02]  /*11d0*/  FSEL R19, R19, |R14|, !P0 ;  /* 0x4000000e13137208 */ /* 0x000fe40004000000 */
[----:B------:R-:W-:Y:S02]  /*11e0*/  FSEL R21, RZ, -24, P0 ;  /* 0xc1c00000ff157808 */ /* 0x000fe40000000000 */
[----:B------:R-:W-:-:S04]  /*11f0*/  IADD3 R16, PT, PT, R19, -0x3f3504f3, RZ ;  /* 0xc0cafb0d13107810 */ /* 0x000fc80007ffe0ff */
[----:B------:R-:W-:-:S04]  /*1200*/  LOP3.LUT R20, R16, 0xff800000, RZ, 0xc0, !PT ;  /* 0xff80000010147812 */ /* 0x000fc800078ec0ff */
[-C--:B------:R-:W-:Y:S02]  /*1210*/  IADD3 R19, PT, PT, R19, -R20.reuse, RZ ;  /* 0x8000001413137210 */ /* 0x080fe40007ffe0ff */
[----:B------:R-:W-:-:S03]  /*1220*/  I2FP.F32.S32 R20, R20 ;  /* 0x0000001400147245 */ /* 0x000fc60000201400 */
[C---:B------:R-:W-:Y:S01]  /*1230*/  FADD R16, R19.reuse, 1 ;  /* 0x3f80000013107421 */ /* 0x040fe20000000000 */
[----:B------:R-:W-:Y:S01]  /*1240*/  FADD R22, R19, -1 ;  /* 0xbf80000013167421 */ /* 0x000fe20000000000 */
[----:B------:R-:W-:Y:S01]  /*1250*/  FFMA R20, R20, 1.1920928955078125e-07, R21 ;  /* 0x3400000014147823 */ /* 0x000fe20000000015 */
[----:B------:R-:W-:Y:S02]  /*1260*/  HFMA2 R21, -RZ, RZ, 0.771484375, 0.21533203125 ;  /* 0x3a2c32e4ff157431 */ /* 0x000fe400000001ff */
[----:B------:R-:W-:Y:S01]  /*1270*/  FADD R19, R22, R22 ;  /* 0x0000001616137221 */ /* 0x000fe20000000000 */
[----:B------:R-:W0:Y:S03]  /*1280*/  MUFU.RCP R16, R16 ;  /* 0x0000001000107308 */ /* 0x000e260000001000 */
[----:B0-----:R-:W-:-:S04]  /*1290*/  FMUL R19, R16, R19 ;  /* 0x0000001310137220 */ /* 0x001fc80000400000 */
[----:B------:R-:W-:-:S04]  /*12a0*/  FADD R23, R22, -R19 ;  /* 0x8000001316177221 */ /* 0x000fc80000000000 */
[----:B------:R-:W-:-:S04]  /*12b0*/  FADD R23, R23, R23 ;  /* 0x0000001717177221 */ /* 0x000fc80000000000 */
[-C--:B------:R-:W-:Y:S01]  /*12c0*/  FFMA R23, R22, -R19.reuse, R23 ;  /* 0x8000001316177223 */ /* 0x080fe20000000017 */
[----:B------:R-:W-:-:S03]  /*12d0*/  FMUL R22, R19, R19 ;  /* 0x0000001313167220 */ /* 0x000fc60000400000 */
[----:B------:R-:W-:Y:S01]  /*12e0*/  FMUL R16, R16, R23 ;  /* 0x0000001710107220 */ /* 0x000fe20000400000 */
[----:B------:R-:W-:Y:S01]  /*12f0*/  FFMA R23, R22, R21, 0.0032181653659790754318 ;  /* 0x3b52e7db16177423 */ /* 0x000fe20000000015 */
[----:B------:R-:W-:-:S03]  /*1300*/  FFMA R21, R19, 1.4426950216293334961, R20 ;  /* 0x3fb8aa3b13157823 */ /* 0x000fc60000000014 */
[----:B------:R-:W-:Y:S01]  /*1310*/  FFMA R23, R22, R23, 0.018033718690276145935 ;  /* 0x3c93bb7316177423 */ /* 0x000fe20000000017 */
[----:B------:R-:W-:-:S03]  /*1320*/  FADD R20, R20, -R21 ;  /* 0x8000001514147221 */ /* 0x000fc60000000000 */
[----:B------:R-:W-:Y:S01]  /*1330*/  FFMA R23, R22, R23, 0.12022458761930465698 ;  /* 0x3df6384f16177423 */ /* 0x000fe20000000017 */
[----:B------:R-:W-:-:S03]  /*1340*/  FFMA R27, R19, 1.4426950216293334961, R20 ;  /* 0x3fb8aa3b131b7823 */ /* 0x000fc60000000014 */
[----:B------:R-:W-:Y:S01]  /*1350*/  FMUL R22, R22, R23 ;  /* 0x0000001716167220 */ /* 0x000fe20000400000 */
[----:B------:R-:W-:-:S03]  /*1360*/  FFMA R20, R16, 1.4426950216293334961, R27 ;  /* 0x3fb8aa3b10147823 */ /* 0x000fc6000000001b */
[----:B------:R-:W-:Y:S01]  /*1370*/  FMUL R23, R22, 3 ;  /* 0x4040000016177820 */ /* 0x000fe20000400000 */
[----:B------:R-:W-:-:S04]  /*1380*/  FFMA R20, R19, 1.9251366722983220825e-08, R20 ;  /* 0x32a55e3413147823 */ /* 0x000fc80000000014 */
[----:B------:R-:W-:-:S04]  /*1390*/  FFMA R23, R16, R23, R20 ;  /* 0x0000001710177223 */ /* 0x000fc80000000014 */
[----:B------:R-:W-:Y:S01]  /*13a0*/  FFMA R22, R19, R22, R23 ;  /* 0x0000001613167223 */ /* 0x000fe20000000017 */
[----:B------:R-:W-:-:S03]  /*13b0*/  MOV R23, 0x391fcb8e ;  /* 0x391fcb8e00177802 */ /* 0x000fc60000000f00 */
[----:B------:R-:W-:-:S04]  /*13c0*/  FADD R20, R21, R22 ;  /* 0x0000001615147221 */ /* 0x000fc80000000000 */
[----:B------:R-:W-:Y:S01]  /*13d0*/  FMUL R16, R13, R20 ;  /* 0x000000140d107220 */ /* 0x000fe20000400000 */
[----:B------:R-:W-:-:S03]  /*13e0*/  FADD R21, -R21, R20 ;  /* 0x0000001415157221 */ /* 0x000fc60000000100 */
[----:B------:R-:W0:Y:S01]  /*13f0*/  FRND R19, R16 ;  /* 0x0000001000137307 */ /* 0x000e220000201000 */
[----:B------:R-:W-:Y:S01]  /*1400*/  FADD R21, R22, -R21 ;  /* 0x8000001516157221 */ /* 0x000fe20000000000 */
[C---:B------:R-:W-:Y:S01]  /*1410*/  FFMA R20, R13.reuse, R20, -R16 ;  /* 0x000000140d147223 */ /* 0x040fe20000000810 */
[C---:B------:R-:W-:Y:S02]  /*1420*/  FSETP.GT.AND P1, PT, |R16|.reuse, 152, PT ;  /* 0x431800001000780b */ /* 0x040fe40003f24200 */
[C---:B------:R-:W-:Y:S01]  /*1430*/  FSETP.GEU.AND P2, PT, R16.reuse, RZ, PT ;  /* 0x000000ff1000720b */ /* 0x040fe20003f4e000 */
[----:B------:R-:W-:Y:S01]  /*1440*/  FFMA R21, R13, R21, R20 ;  /* 0x000000150d157223 */ /* 0x000fe20000000014 */
[----:B0-----:R-:W-:Y:S01]  /*1450*/  FADD R20, R16, -R19 ;  /* 0x8000001310147221 */ /* 0x001fe20000000000 */
[----:B------:R-:W-:Y:S02]  /*1460*/  FSETP.GT.AND P0, PT, R19, RZ, PT ;  /* 0x000000ff1300720b */ /* 0x000fe40003f04000 */
[----:B------:R-:W-:Y:S01]  /*1470*/  FSEL R19, RZ, +INF , !P2 ;  /* 0x7f800000ff137808 */ /* 0x000fe20005000000 */
[----:B------:R-:W-:Y:S01]  /*1480*/  FADD R20, R20, R21 ;  /* 0x0000001514147221 */ /* 0x000fe20000000000 */
[----:B------:R-:W-:-:S02]  /*1490*/  SEL R22, RZ, 0x83000000, P0 ;  /* 0x83000000ff167807 */ /* 0x000fc40000000000 */
[----:B------:R-:W-:Y:S01]  /*14a0*/  FSETP.NEU.AND P0, PT, R14, -1, PT ;  /* 0xbf8000000e00780b */ /* 0x000fe20003f0d000 */
[----:B------:R-:W-:Y:S01]  /*14b0*/  FFMA R21, R20, R23, 0.0013391353422775864601 ;  /* 0x3aaf85ed14157423 */ /* 0x000fe20000000017 */
[----:B------:R-:W-:-:S03]  /*14c0*/  IADD3 R14, PT, PT, R22, 0x7f000000, RZ ;  /* 0x7f000000160e7810 */ /* 0x000fc60007ffe0ff */
[C---:B------:R-:W-:Y:S02]  /*14d0*/  FFMA R23, R20.reuse, R21, 0.0096188392490148544312 ;  /* 0x3c1d985614177423 */ /* 0x040fe40000000015 */
[----:B------:R-:W0:Y:S02]  /*14e0*/  F2I.NTZ R21, R16 ;  /* 0x0000001000157305 */ /* 0x000e240000203100 */
[----:B------:R-:W-:-:S04]  /*14f0*/  FFMA R23, R20, R23, 0.055503588169813156128 ;  /* 0x3d6357bb14177423 */ /* 0x000fc80000000017 */
[----:B------:R-:W-:-:S04]  /*1500*/  FFMA R23, R20, R23, 0.24022644758224487305 ;  /* 0x3e75fdec14177423 */ /* 0x000fc80000000017 */
[----:B------:R-:W-:-:S04]  /*1510*/  FFMA R23, R20, R23, 0.69314718246459960938 ;  /* 0x3f31721814177423 */ /* 0x000fc80000000017 */
[----:B------:R-:W-:Y:S01]  /*1520*/  FFMA R23, R20, R23, 1 ;  /* 0x3f80000014177423 */ /* 0x000fe20000000017 */
[----:B0-----:R-:W-:-:S03]  /*1530*/  LEA R21, R21, -R22, 0x17 ;  /* 0x8000001615157211 */ /* 0x001fc600078eb8ff */
[----:B------:R-:W-:-:S04]  /*1540*/  FMUL R14, R14, R23 ;  /* 0x000000170e0e7220 */ /* 0x000fc80000400000 */
[----:B------:R-:W-:Y:S01]  /*1550*/  @!P1 FMUL R19, R21, R14 ;  /* 0x0000000e15139220 */ /* 0x000fe20000400000 */
[----:B------:R-:W-:-:S04]  /*1560*/  FSETP.NEU.AND P1, PT, |R13|, +INF , PT ;  /* 0x7f8000000d00780b */ /* 0x000fc80003f2d200 */
[----:B------:R-:W-:-:S09]  /*1570*/  @!P0 FSEL R19, R19, 1, P1 ;  /* 0x3f80000013138808 */ /* 0x000fd20000800000 */
.L_x_14:
[----:B------:R-:W-:Y:S05]  /*1580*/  BSYNC.RECONVERGENT B0 ;  /* 0x0000000000007941 */ /* 0x000fea0003800200 */
.L_x_13:
[----:B------:R-:W-:-:S04]  /*1590*/  FMNMX R8, R8, 0.99900001287460327148, PT ;  /* 0x3f7fbe7708087809 */ /* 0x000fc80003800000 */
[----:B------:R-:W-:-:S04]  /*15a0*/  FMNMX R13, R8, 0.0010000000474974513054, !PT ;  /* 0x3a83126f080d7809 */ /* 0x000fc80007800000 */
[----:B------:R-:W-:-:S04]  /*15b0*/  IADD3 R8, PT, PT, R13, 0x1800000, RZ ;  /* 0x018000000d087810 */ /* 0x000fc80007ffe0ff */
[----:B------:R-:W-:-:S04]  /*15c0*/  LOP3.LUT R8, R8, 0x7f800000, RZ, 0xc0, !PT ;  /* 0x7f80000008087812 */ /* 0x000fc800078ec0ff */
[----:B------:R-:W-:Y:S01]  /*15d0*/  ISETP.GT.U32.AND P0, PT, R8, 0x1ffffff, PT ;  /* 0x01ffffff0800780c */ /* 0x000fe20003f04070 */
[----:B------:R-:W-:-:S12]  /*15e0*/  FMUL R8, R0, R19 ;  /* 0x0000001300087220 */ /* 0x000fd80000400000 */
[----:B------:R-:W-:Y:S05]  /*15f0*/  @P0 BRA `(.L_x_16) ;  /* 0x0000000000100947 */ /* 0x000fea0003800000 */
[----:B------:R-:W-:Y:S02]  /*1600*/  MOV R0, R13 ;  /* 0x0000000d00007202 */ /* 0x000fe40000000f00 */
[----:B------:R-:W-:-:S07]  /*1610*/  MOV R20, 0x1630 ;  /* 0x0000163000147802 */ /* 0x000fce0000000f00 */
[----:B------:R-:W-:Y:S05]  /*1620*/  CALL.REL.NOINC `($__internal_0_$__cuda_sm20_rcp_rn_f32_slowpath) ;  /* 0x0000001000bc7944 */ /* 0x000fea0003c00000 */
[----:B------:R-:W-:Y:S05]  /*1630*/  BRA `(.L_x_17) ;  /* 0x0000000000107947 */ /* 0x000fea0003800000 */
.L_x_16:
[----:B------:R-:W0:Y:S02]  /*1640*/  MUFU.RCP R0, R13 ;  /* 0x0000000d00007308 */ /* 0x000e240000001000 */
[----:B0-----:R-:W-:-:S04]  /*1650*/  FFMA R14, R13, R0, -1 ;  /* 0xbf8000000d0e7423 */ /* 0x001fc80000000000 */
[----:B------:R-:W-:-:S04]  /*1660*/  FADD.FTZ R19, -R14, -RZ ;  /* 0x800000ff0e137221 */ /* 0x000fc80000010100 */
[----:B------:R-:W-:-:S07]  /*1670*/  FFMA R19, R0, R19, R0 ;  /* 0x0000001300137223 */ /* 0x000fce0000000000 */
.L_x_17:
        /* <DEDUP_REMOVED lines=23> */
.L_x_20:
        /* <DEDUP_REMOVED lines=10> */
[----:B------:R-:W-:-:S03]  /*1890*/  FFMA R21, R21, 1.1920928955078125e-07, R14 ;  /* 0x3400000015157823 */ /* 0x000fc6000000000e */
[----:B------:R-:W-:Y:S01]  /*18a0*/  FADD R27, R23, R23 ;  /* 0x00000017171b7221 */ /* 0x000fe20000000000 */
[----:B------:R-:W0:Y:S03]  /*18b0*/  MUFU.RCP R0, R0 ;  /* 0x0000000000007308 */ /* 0x000e260000001000 */
[----:B0-----:R-:W-:Y:S01]  /*18c0*/  FMUL R2, R0, R27 ;  /* 0x0000001b00027220 */ /* 0x001fe20000400000 */
[----:B------:R-:W-:-:S03]  /*18d0*/  MOV R27, 0x3a2c32e4 ;  /* 0x3a2c32e4001b7802 */ /* 0x000fc60000000f00 */
[----:B------:R-:W-:Y:S01]  /*18e0*/  FADD R16, R23, -R2 ;  /* 0x8000000217107221 */ /* 0x000fe20000000000 */
[----:B------:R-:W-:-:S03]  /*18f0*/  FFMA R14, R2, 1.4426950216293334961, R21 ;  /* 0x3fb8aa3b020e7823 */ /* 0x000fc60000000015 */
[----:B------:R-:W-:Y:S01]  /*1900*/  FADD R20, R16, R16 ;  /* 0x0000001010147221 */ /* 0x000fe20000000000 */
[-C--:B------:R-:W-:Y:S01]  /*1910*/  FMUL R16, R2, R2.reuse ;  /* 0x0000000202107220 */ /* 0x080fe20000400000 */
[----:B------:R-:W-:Y:S02]  /*1920*/  FADD R21, R21, -R14 ;  /* 0x8000000e15157221 */ /* 0x000fe40000000000 */
[----:B------:R-:W-:Y:S01]  /*1930*/  FFMA R23, R23, -R2, R20 ;  /* 0x8000000217177223 */ /* 0x000fe20000000014 */
[----:B------:R-:W-:Y:S01]  /*1940*/  FFMA R27, R16, R27, 0.0032181653659790754318 ;  /* 0x3b52e7db101b7423 */ /* 0x000fe2000000001b */
[----:B------:R-:W-:Y:S02]  /*1950*/  FFMA R20, R2, 1.4426950216293334961, R21 ;  /* 0x3fb8aa3b02147823 */ /* 0x000fe40000000015 */
[----:B------:R-:W-:Y:S01]  /*1960*/  FMUL R23, R0, R23 ;  /* 0x0000001700177220 */ /* 0x000fe20000400000 */
[----:B------:R-:W-:-:S03]  /*1970*/  FFMA R27, R16, R27, 0.018033718690276145935 ;  /* 0x3c93bb73101b7423 */ /* 0x000fc6000000001b */
[----:B------:R-:W-:Y:S01]  /*1980*/  FFMA R21, R23, 1.4426950216293334961, R20 ;  /* 0x3fb8aa3b17157823 */ /* 0x000fe20000000014 */
[----:B------:R-:W-:-:S04]  /*1990*/  FFMA R27, R16, R27, 0.12022458761930465698 ;  /* 0x3df6384f101b7423 */ /* 0x000fc8000000001b */
[----:B------:R-:W-:Y:S01]  /*19a0*/  FMUL R27, R16, R27 ;  /* 0x0000001b101b7220 */ /* 0x000fe20000400000 */
[----:B------:R-:W-:-:S03]  /*19b0*/  FFMA R16, R2, 1.9251366722983220825e-08, R21 ;  /* 0x32a55e3402107823 */ /* 0x000fc60000000015 */
        /* <DEDUP_REMOVED lines=11> */
[----:B------:R-:W-:Y:S01]  /*1a70*/  FFMA R23, R12, R14, R23 ;  /* 0x0000000e0c177223 */ /* 0x000fe20000000017 */
[C---:B------:R-:W-:Y:S01]  /*1a80*/  FSETP.GEU.AND P2, PT, R21.reuse, RZ, PT ;  /* 0x000000ff1500720b */ /* 0x040fe20003f4e000 */
[----:B0-----:R-:W-:Y:S01]  /*1a90*/  FADD R2, R21, -R0 ;  /* 0x8000000015027221 */ /* 0x001fe20000000000 */
[----:B------:R-:W-:-:S03]  /*1aa0*/  FSETP.GT.AND P0, PT, R0, RZ, PT ;  /* 0x000000ff0000720b */ /* 0x000fc60003f04000 */
[----:B------:R-:W-:Y:S01]  /*1ab0*/  FADD R2, R2, R23 ;  /* 0x0000001702027221 */ /* 0x000fe20000000000 */
[----:B------:R-:W-:Y:S02]  /*1ac0*/  SEL R0, RZ, 0x83000000, P0 ;  /* 0x83000000ff007807 */ /* 0x000fe40000000000 */
        /* <DEDUP_REMOVED lines=9> */
[----:B0-----:R-:W-:Y:S02]  /*1b60*/  LEA R23, R23, -R0, 0x17 ;  /* 0x8000000017177211 */ /* 0x001fe400078eb8ff */
[----:B------:R-:W-:Y:S01]  /*1b70*/  FSEL R2, RZ, +INF , !P2 ;  /* 0x7f800000ff027808 */ /* 0x000fe20005000000 */
[----:B------:R-:W-:-:S04]  /*1b80*/  FMUL R14, R14, R27 ;  /* 0x0000001b0e0e7220 */ /* 0x000fc80000400000 */
[----:B------:R-:W-:Y:S01]  /*1b90*/  @!P1 FMUL R2, R23, R14 ;  /* 0x0000000e17029220 */ /* 0x000fe20000400000 */
[----:B------:R-:W-:-:S04]  /*1ba0*/  FSETP.NEU.AND P1, PT, |R12|, +INF , PT ;  /* 0x7f8000000c00780b */ /* 0x000fc80003f2d200 */
[----:B------:R-:W-:-:S09]  /*1bb0*/  @!P0 FSEL R2, R2, 1, P1 ;  /* 0x3f80000002028808 */ /* 0x000fd20000800000 */
.L_x_19:
[----:B------:R-:W-:Y:S05]  /*1bc0*/  BSYNC.RECONVERGENT B0 ;  /* 0x0000000000007941 */ /* 0x000fea0003800200 */
.L_x_18:
[----:B------:R-:W-:Y:S01]  /*1bd0*/  FMNMX R0, R7, 0.99900001287460327148, PT ;  /* 0x3f7fbe7707007809 */ /* 0x000fe20003800000 */
[----:B------:R-:W-:-:S03]  /*1be0*/  FMUL R2, R13, R2 ;  /* 0x000000020d027220 */ /* 0x000fc60000400000 */
[----:B------:R-:W-:-:S04]  /*1bf0*/  FMNMX R0, R0, 0.0010000000474974513054, !PT ;  /* 0x3a83126f00007809 */ /* 0x000fc80007800000 */
[----:B------:R-:W-:-:S04]  /*1c00*/  IADD3 R7, PT, PT, R0, 0x1800000, RZ ;  /* 0x0180000000077810 */ /* 0x000fc80007ffe0ff */
[----:B------:R-:W-:-:S04]  /*1c10*/  LOP3.LUT R7, R7, 0x7f800000, RZ, 0xc0, !PT ;  /* 0x7f80000007077812 */ /* 0x000fc800078ec0ff */
[----:B------:R-:W-:-:S13]  /*1c20*/  ISETP.GT.U32.AND P0, PT, R7, 0x1ffffff, PT ;  /* 0x01ffffff0700780c */ /* 0x000fda0003f04070 */
[----:B------:R-:W-:Y:S05]  /*1c30*/  @P0 BRA `(.L_x_21) ;  /* 0x00000000000c0947 */ /* 0x000fea0003800000 */
[----:B------:R-:W-:-:S07]  /*1c40*/  MOV R20, 0x1c60 ;  /* 0x00001c6000147802 */ /* 0x000fce0000000f00 */
[----:B------:R-:W-:Y:S05]  /*1c50*/  CALL.REL.NOINC `($__internal_0_$__cuda_sm20_rcp_rn_f32_slowpath) ;  /* 0x0000000c00307944 */ /* 0x000fea0003c00000 */
[----:B------:R-:W-:Y:S05]  /*1c60*/  BRA `(.L_x_22) ;  /* 0x0000000000107947 */ /* 0x000fea0003800000 */
.L_x_21:
[----:B------:R-:W0:Y:S02]  /*1c70*/  MUFU.RCP R19, R0 ;  /* 0x0000000000137308 */ /* 0x000e240000001000 */
[----:B0-----:R-:W-:-:S04]  /*1c80*/  FFMA R7, R0, R19, -1 ;  /* 0xbf80000000077423 */ /* 0x001fc80000000013 */
[----:B------:R-:W-:-:S04]  /*1c90*/  FADD.FTZ R12, -R7, -RZ ;  /* 0x800000ff070c7221 */ /* 0x000fc80000010100 */
[----:B------:R-:W-:-:S07]  /*1ca0*/  FFMA R19, R19, R12, R19 ;  /* 0x0000000c13137223 */ /* 0x000fce0000000013 */
.L_x_22:
        /* <DEDUP_REMOVED lines=23> */
.L_x_25:
[C---:B------:R-:W-:Y:S01]  /*1e20*/  FMUL R7, |R26|.reuse, 16777216 ;  /* 0x4b8000001a077820 */ /* 0x040fe20000400200 */
[----:B------:R-:W-:Y:S01]  /*1e30*/  FSETP.GEU.AND P0, PT, |R26|, 1.175494350822287508e-38, PT ;  /* 0x008000001a00780b */ /* 0x000fe20003f0e200 */
[----:B------:R-:W-:-:S03]  /*1e40*/  HFMA2 R21, -RZ, RZ, 0.771484375, 0.21533203125 ;  /* 0x3a2c32e4ff157431 */ /* 0x000fc600000001ff */
        /* <DEDUP_REMOVED lines=11> */
[----:B0-----:R-:W-:-:S04]  /*1f00*/  FMUL R13, R7, R14 ;  /* 0x0000000e070d7220 */ /* 0x001fc80000400000 */
[----:B------:R-:W-:Y:S01]  /*1f10*/  FADD R19, R16, -R13 ;  /* 0x8000000d10137221 */ /* 0x000fe20000000000 */
[C---:B------:R-:W-:Y:S01]  /*1f20*/  FMUL R14, R13.reuse, R13 ;  /* 0x0000000d0d0e7220 */ /* 0x040fe20000400000 */
[----:B------:R-:W-:Y:S02]  /*1f30*/  FFMA R12, R13, 1.4426950216293334961, R20 ;  /* 0x3fb8aa3b0d0c7823 */ /* 0x000fe40000000014 */
[----:B------:R-:W-:Y:S01]  /*1f40*/  FADD R19, R19, R19 ;  /* 0x0000001313137221 */ /* 0x000fe20000000000 */
[----:B------:R-:W-:Y:S01]  /*1f50*/  FFMA R21, R14, R21, 0.0032181653659790754318 ;  /* 0x3b52e7db0e157423 */ /* 0x000fe20000000015 */
[----:B------:R-:W-:Y:S02]  /*1f60*/  FADD R20, R20, -R12 ;  /* 0x8000000c14147221 */ /* 0x000fe40000000000 */
[----:B------:R-:W-:Y:S01]  /*1f70*/  FFMA R16, R16, -R13, R19 ;  /* 0x8000000d10107223 */ /* 0x000fe20000000013 */
[----:B------:R-:W-:Y:S01]  /*1f80*/  FFMA R21, R14, R21, 0.018033718690276145935 ;  /* 0x3c93bb730e157423 */ /* 0x000fe20000000015 */
[----:B------:R-:W-:-:S02]  /*1f90*/  FFMA R19, R13, 1.4426950216293334961, R20 ;  /* 0x3fb8aa3b0d137823 */ /* 0x000fc40000000014 */
[----:B------:R-:W-:Y:S01]  /*1fa0*/  FMUL R16, R7, R16 ;  /* 0x0000001007107220 */ /* 0x000fe20000400000 */
[----:B------:R-:W-:-:S03]  /*1fb0*/  FFMA R21, R14, R21, 0.12022458761930465698 ;  /* 0x3df6384f0e157423 */ /* 0x000fc60000000015 */
[----:B------:R-:W-:Y:S01]  /*1fc0*/  FFMA R20, R16, 1.4426950216293334961, R19 ;  /* 0x3fb8aa3b10147823 */ /* 0x000fe20000000013 */
[----:B------:R-:W-:-:S03]  /*1fd0*/  FMUL R14, R14, R21 ;  /* 0x000000150e0e7220 */ /* 0x000fc60000400000 */
[----:B------:R-:W-:Y:S01]  /*1fe0*/  FFMA R19, R13, 1.9251366722983220825e-08, R20 ;  /* 0x32a55e340d137823 */ /* 0x000fe20000000014 */
[----:B------:R-:W-:-:S04]  /*1ff0*/  FMUL R7, R14, 3 ;  /* 0x404000000e077820 */ /* 0x000fc80000400000 */
[----:B------:R-:W-:Y:S01]  /*2000*/  FFMA R7, R16, R7, R19 ;  /* 0x0000000710077223 */ /* 0x000fe20000000013 */
[----:B------:R-:W-:-:S03]  /*2010*/  MOV R19, 0x391fcb8e ;  /* 0x391fcb8e00137802 */ /* 0x000fc60000000f00 */
[----:B------:R-:W-:-:S04]  /*2020*/  FFMA R13, R13, R14, R7 ;  /* 0x0000000e0d0d7223 */ /* 0x000fc80000000007 */
        /* <DEDUP_REMOVED lines=8> */
[----:B------:R-:W-:Y:S02]  /*20b0*/  FFMA R13, R11, R13, R16 ;  /* 0x0000000d0b0d7223 */ /* 0x000fe40000000010 */
[----:B------:R-:W1:Y:S01]  /*20c0*/  F2I.NTZ R16, R14 ;  /* 0x0000000e00107305 */ /* 0x000e620000203100 */
[----:B0-----:R-:W-:Y:S01]  /*20d0*/  FADD R12, R14, -R7 ;  /* 0x800000070e0c7221 */ /* 0x001fe20000000000 */
[----:B------:R-:W-:-:S03]  /*20e0*/  FSETP.GT.AND P0, PT, R7, RZ, PT ;  /* 0x000000ff0700720b */ /* 0x000fc60003f04000 */
[----:B------:R-:W-:Y:S01]  /*20f0*/  FADD R12, R12, R13 ;  /* 0x0000000d0c0c7221 */ /* 0x000fe20000000000 */
[----:B------:R-:W-:Y:S02]  /*2100*/  SEL R7, RZ, 0x83000000, P0 ;  /* 0x83000000ff077807 */ /* 0x000fe40000000000 */
[----:B------:R-:W-:Y:S01]  /*2110*/  FSETP.NEU.AND P0, PT, R26, -1, PT ;  /* 0xbf8000001a00780b */ /* 0x000fe20003f0d000 */
[----:B------:R-:W-:Y:S01]  /*2120*/  FFMA R13, R12, R19, 0.0013391353422775864601 ;  /* 0x3aaf85ed0c0d7423 */ /* 0x000fe20000000013 */
[----:B-1----:R-:W-:-:S03]  /*2130*/  LEA R16, R16, -R7, 0x17 ;  /* 0x8000000710107211 */ /* 0x002fc600078eb8ff */
[----:B------:R-:W-:-:S04]  /*2140*/  FFMA R13, R12, R13, 0.0096188392490148544312 ;  /* 0x3c1d98560c0d7423 */ /* 0x000fc8000000000d */
[----:B------:R-:W-:-:S04]  /*2150*/  FFMA R13, R12, R13, 0.055503588169813156128 ;  /* 0x3d6357bb0c0d7423 */ /* 0x000fc8000000000d */
[----:B------:R-:W-:-:S04]  /*2160*/  FFMA R13, R12, R13, 0.24022644758224487305 ;  /* 0x3e75fdec0c0d7423 */ /* 0x000fc8000000000d */
[C---:B------:R-:W-:Y:S01]  /*2170*/  FFMA R19, R12.reuse, R13, 0.69314718246459960938 ;  /* 0x3f3172180c137423 */ /* 0x040fe2000000000d */
[----:B------:R-:W-:Y:S02]  /*2180*/  IADD3 R13, PT, PT, R7, 0x7f000000, RZ ;  /* 0x7f000000070d7810 */ /* 0x000fe40007ffe0ff */
[----:B------:R-:W-:Y:S01]  /*2190*/  FSEL R7, RZ, +INF , !P2 ;  /* 0x7f800000ff077808 */ /* 0x000fe20005000000 */
[----:B------:R-:W-:-:S04]  /*21a0*/  FFMA R12, R12, R19, 1 ;  /* 0x3f8000000c0c7423 */ /* 0x000fc80000000013 */
[----:B------:R-:W-:-:S04]  /*21b0*/  FMUL R13, R13, R12 ;  /* 0x0000000c0d0d7220 */ /* 0x000fc80000400000 */
[----:B------:R-:W-:Y:S01]  /*21c0*/  @!P1 FMUL R7, R16, R13 ;  /* 0x0000000d10079220 */ /* 0x000fe20000400000 */
[----:B------:R-:W-:-:S04]  /*21d0*/  FSETP.NEU.AND P1, PT, |R11|, +INF , PT ;  /* 0x7f8000000b00780b */ /* 0x000fc80003f2d200 */
[----:B------:R-:W-:-:S09]  /*21e0*/  @!P0 FSEL R7, R7, 1, P1 ;  /* 0x3f80000007078808 */ /* 0x000fd20000800000 */
.L_x_24:
[----:B------:R-:W-:Y:S05]  /*21f0*/  BSYNC.RECONVERGENT B0 ;  /* 0x0000000000007941 */ /* 0x000fea0003800200 */
.L_x_23:
[----:B------:R-:W-:Y:S01]  /*2200*/  FMNMX R6, R6, 0.99900001287460327148, PT ;  /* 0x3f7fbe7706067809 */ /* 0x000fe20003800000 */
[----:B------:R-:W-:-:S03]  /*2210*/  FMUL R7, R0, R7 ;  /* 0x0000000700077220 */ /* 0x000fc60000400000 */
[----:B------:R-:W-:-:S04]  /*2220*/  FMNMX R6, R6, 0.0010000000474974513054, !PT ;  /* 0x3a83126f06067809 */ /* 0x000fc80007800000 */
        /* <DEDUP_REMOVED lines=8> */
.L_x_26:
[----:B------:R-:W0:Y:S02]  /*22b0*/  MUFU.RCP R19, R6 ;  /* 0x0000000600137308 */ /* 0x000e240000001000 */
[----:B0-----:R-:W-:-:S04]  /*22c0*/  FFMA R0, R6, R19, -1 ;  /* 0xbf80000006007423 */ /* 0x001fc80000000013 */
[----:B------:R-:W-:-:S04]  /*22d0*/  FADD.FTZ R0, -R0, -RZ ;  /* 0x800000ff00007221 */ /* 0x000fc80000010100 */
[----:B------:R-:W-:-:S07]  /*22e0*/  FFMA R19, R19, R0, R19 ;  /* 0x0000000013137223 */ /* 0x000fce0000000013 */
.L_x_27:
        /* <DEDUP_REMOVED lines=23> */
.L_x_30:
[C---:B------:R-:W-:Y:S01]  /*2460*/  FMUL R0, |R9|.reuse, 16777216 ;  /* 0x4b80000009007820 */ /* 0x040fe20000400200 */
[----:B------:R-:W-:Y:S02]  /*2470*/  FSETP.GEU.AND P0, PT, |R9|, 1.175494350822287508e-38, PT ;  /* 0x008000000900780b */ /* 0x000fe40003f0e200 */
[----:B------:R-:W-:Y:S02]  /*2480*/  MOV R16, 0x3a2c32e4 ;  /* 0x3a2c32e400107802 */ /* 0x000fe40000000f00 */
        /* <DEDUP_REMOVED lines=26> */
[----:B------:R-:W-:Y:S01]  /*2630*/  FMUL R12, R13, 3 ;  /* 0x404000000d0c7820 */ /* 0x000fe20000400000 */
        /* <DEDUP_REMOVED lines=12> */
[----:B------:R1:W2:Y:S01]  /*2700*/  F2I.NTZ R12, R13 ;  /* 0x0000000d000c7305 */ /* 0x0002a20000203100 */
[----:B0-----:R-:W-:Y:S01]  /*2710*/  FADD R0, R13, -R14 ;  /* 0x8000000e0d007221 */ /* 0x001fe20000000000 */
[----:B------:R-:W-:-:S02]  /*2720*/  FSETP.GT.AND P0, PT, R14, RZ, PT ;  /* 0x000000ff0e00720b */ /* 0x000fc40003f04000 */
[----:B-1----:R-:W-:Y:S01]  /*2730*/  FSEL R13, RZ, +INF , !P2 ;  /* 0x7f800000ff0d7808 */ /* 0x002fe20005000000 */
[----:B------:R-:W-:-:S04]  /*2740*/  FADD R0, R0, R11 ;  /* 0x0000000b00007221 */ /* 0x000fc80000000000 */
[----:B------:R-:W-:-:S04]  /*2750*/  FFMA R11, R0, R19, 0.0013391353422775864601 ;  /* 0x3aaf85ed000b7423 */ /* 0x000fc80000000013 */
[----:B------:R-:W-:-:S04]  /*2760*/  FFMA R11, R0, R11, 0.0096188392490148544312 ;  /* 0x3c1d9856000b7423 */ /* 0x000fc8000000000b */
[----:B------:R-:W-:-:S04]  /*2770*/  FFMA R11, R0, R11, 0.055503588169813156128 ;  /* 0x3d6357bb000b7423 */ /* 0x000fc8000000000b */
[C---:B------:R-:W-:Y:S01]  /*2780*/  FFMA R19, R0.reuse, R11, 0.24022644758224487305 ;  /* 0x3e75fdec00137423 */ /* 0x040fe2000000000b */
[----:B------:R-:W-:Y:S02]  /*2790*/  SEL R11, RZ, 0x83000000, P0 ;  /* 0x83000000ff0b7807 */ /* 0x000fe40000000000 */
[----:B------:R-:W-:Y:S01]  /*27a0*/  FSETP.NEU.AND P0, PT, R9, -1, PT ;  /* 0xbf8000000900780b */ /* 0x000fe20003f0d000 */
[----:B------:R-:W-:Y:S01]  /*27b0*/  FFMA R19, R0, R19, 0.69314718246459960938 ;  /* 0x3f31721800137423 */ /* 0x000fe20000000013 */
[----:B------:R-:W-:Y:S02]  /*27c0*/  IADD3 R9, PT, PT, R11, 0x7f000000, RZ ;  /* 0x7f0000000b097810 */ /* 0x000fe40007ffe0ff */
[----:B--2---:R-:W-:Y:S01]  /*27d0*/  LEA R12, R12, -R11, 0x17 ;  /* 0x8000000b0c0c7211 */ /* 0x004fe200078eb8ff */
[----:B------:R-:W-:-:S04]  /*27e0*/  FFMA R0, R0, R19, 1 ;  /* 0x3f80000000007423 */ /* 0x000fc80000000013 */
[----:B------:R-:W-:-:S04]  /*27f0*/  FMUL R9, R9, R0 ;  /* 0x0000000009097220 */ /* 0x000fc80000400000 */
[----:B------:R-:W-:Y:S01]  /*2800*/  @!P1 FMUL R13, R12, R9 ;  /* 0x000000090c0d9220 */ /* 0x000fe20000400000 */
[----:B------:R-:W-:-:S04]  /*2810*/  FSETP.NEU.AND P1, PT, |R10|, +INF , PT ;  /* 0x7f8000000a00780b */ /* 0x000fc80003f2d200 */
[----:B------:R-:W-:-:S09]  /*2820*/  @!P0 FSEL R13, R13, 1, P1 ;  /* 0x3f8000000d0d8808 */ /* 0x000fd20000800000 */
.L_x_29:
[----:B------:R-:W-:Y:S05]  /*2830*/  BSYNC.RECONVERGENT B0 ;  /* 0x0000000000007941 */ /* 0x000fea0003800200 */
.L_x_28:
[----:B------:R-:W0:Y:S01]  /*2840*/  LDC.64 R10, c[0x0][0x3b8] ;  /* 0x0000ee00ff0a7b82 */ /* 0x000e220000000a00 */
[----:B------:R-:W-:Y:S01]  /*2850*/  FMUL R6, R6, R13 ;  /* 0x0000000d06067220 */ /* 0x000fe20000400000 */
[----:B------:R-:W-:Y:S01]  /*2860*/  FADD R17, R17, -R2 ;  /* 0x8000000211117221 */ /* 0x000fe20000000000 */
[--C-:B------:R-:W-:Y:S02]  /*2870*/  FADD R25, R25, -R7.reuse ;  /* 0x8000000719197221 */ /* 0x100fe40000000000 */
[----:B------:R-:W-:Y:S01]  /*2880*/  FADD R8, R8, -R6 ;  /* 0x8000000608087221 */ /* 0x000fe20000000000 */
[----:B------:R-:W-:Y:S01]  /*2890*/  FFMA.SAT R5, R5, R17, R2 ;  /* 0x0000001105057223 */ /* 0x000fe20000002002 */
[----:B------:R-:W-:Y:S02]  /*28a0*/  FFMA.SAT R25, R4, R25, R7 ;  /* 0x0000001904197223 */ /* 0x000fe40000002007 */
[----:B------:R-:W-:Y:S01]  /*28b0*/  FFMA.SAT R3, R3, R8, R6 ;  /* 0x0000000803037223 */ /* 0x000fe20000002006 */
[----:B0-----:R-:W-:-:S05]  /*28c0*/  IMAD.WIDE R10, R18, 0x4, R10 ;  /* 0x00000004120a7825 */ /* 0x001fca00078e020a */
[----:B------:R-:W-:Y:S04]  /*28d0*/  STG.E desc[UR4][R10.64], R5 ;  /* 0x000000050a007986 */ /* 0x000fe8000c101904 */
[----:B------:R-:W-:Y:S04]  /*28e0*/  STG.E desc[UR4][R10.64+0x4], R25 ;  /* 0x000004190a007986 */ /* 0x000fe8000c101904 */
[----:B------:R-:W-:Y:S04]  /*28f0*/  STG.E desc[UR4][R10.64+0xc], R15 ;  /* 0x00000c0f0a007986 */ /* 0x000fe8000c101904 */
[----:B------:R-:W-:Y:S01]  /*2900*/  STG.E desc[UR4][R10.64+0x8], R3 ;  /* 0x000008030a007986 */ /* 0x000fe2000c101904 */
[----:B------:R-:W-:Y:S05]  /*2910*/  EXIT ;  /* 0x000000000000794d */ /* 0x000fea0003800000 */
        .weak           $__internal_0_$__cuda_sm20_rcp_rn_f32_slowpath
        .type           $__internal_0_$__cuda_sm20_rcp_rn_f32_slowpath,@function
        .size           $__internal_0_$__cuda_sm20_rcp_rn_f32_slowpath,(.L_x_35 - $__internal_0_$__cuda_sm20_rcp_rn_f32_slowpath)
$__internal_0_$__cuda_sm20_rcp_rn_f32_slowpath:
[----:B------:R-:W-:-:S04]  /*2920*/  SHF.L.U32 R19, R0, 0x1, RZ ;  /* 0x0000000100137819 */ /* 0x000fc800000006ff */
[----:B------:R-:W-:-:S04]  /*2930*/  SHF.R.U32.HI R19, RZ, 0x18, R19 ;  /* 0x00000018ff137819 */ /* 0x000fc80000011613 */
[----:B------:R-:W-:-:S13]  /*2940*/  ISETP.NE.U32.AND P0, PT, R19, RZ, PT ;  /* 0x000000ff1300720c */ /* 0x000fda0003f05070 */
[----:B------:R-:W-:Y:S05]  /*2950*/  @P0 BRA `(.L_x_31) ;  /* 0x00000000002c0947 */ /* 0x000fea0003800000 */
[----:B------:R-:W-:-:S04]  /*2960*/  SHF.L.U32 R19, R0, 0x1, RZ ;  /* 0x0000000100137819 */ /* 0x000fc800000006ff */
[----:B------:R-:W-:-:S13]  /*2970*/  ISETP.NE.AND P0, PT, R19, RZ, PT ;  /* 0x000000ff1300720c */ /* 0x000fda0003f05270 */
[----:B------:R2:W3:Y:S01]  /*2980*/  @!P0 MUFU.RCP R19, R0 ;  /* 0x0000000000138308 */ /* 0x0004e20000001000 */
[----:B------:R-:W-:Y:S05]  /*2990*/  @!P0 BRA `(.L_x_32) ;  /* 0x0000000000a48947 */ /* 0x000fea0003800000 */
[----:B------:R-:W-:-:S04]  /*29a0*/  FFMA R21, R0, 1.84467440737095516160e+19, RZ ;  /* 0x5f80000000157823 */ /* 0x000fc800000000ff */
[----:B------:R-:W3:Y:S02]  /*29b0*/  MUFU.RCP R22, R21 ;  /* 0x0000001500167308 */ /* 0x000ee40000001000 */
[----:B---3--:R-:W-:-:S04]  /*29c0*/  FFMA R19, R21, R22, -1 ;  /* 0xbf80000015137423 */ /* 0x008fc80000000016 */
[----:B------:R-:W-:-:S04]  /*29d0*/  FADD.FTZ R19, -R19, -RZ ;  /* 0x800000ff13137221 */ /* 0x000fc80000010100 */
[----:B------:R-:W-:-:S04]  /*29e0*/  FFMA R19, R22, R19, R22 ;  /* 0x0000001316137223 */ /* 0x000fc80000000016 */
[----:B------:R-:W-:Y:S01]  /*29f0*/  FFMA R19, R19, 1.84467440737095516160e+19, RZ ;  /* 0x5f80000013137823 */ /* 0x000fe200000000ff */
[----:B------:R-:W-:Y:S06]  /*2a00*/  BRA `(.L_x_32) ;  /* 0x0000000000887947 */ /* 0x000fec0003800000 */
.L_x_31:
[----:B------:R-:W-:-:S04]  /*2a10*/  IADD3 R21, PT, PT, R19, -0xfd, RZ ;  /* 0xffffff0313157810 */ /* 0x000fc80007ffe0ff */
[----:B------:R-:W-:-:S13]  /*2a20*/  ISETP.GT.U32.AND P0, PT, R21, 0x1, PT ;  /* 0x000000011500780c */ /* 0x000fda0003f04070 */
[----:B------:R-:W-:Y:S05]  /*2a30*/  @P0 BRA `(.L_x_33) ;  /* 0x0000000000780947 */ /* 0x000fea0003800000 */
[----:B------:R-:W-:Y:S02]  /*2a40*/  LOP3.LUT R27, R0, 0x7fffff, RZ, 0xc0, !PT ;  /* 0x007fffff001b7812 */ /* 0x000fe400078ec0ff */
[----:B------:R-:W-:Y:S02]  /*2a50*/  IADD3 R19, PT, PT, R19, -0xfc, RZ ;  /* 0xffffff0413137810 */ /* 0x000fe40007ffe0ff */
[----:B------:R-:W-:-:S04]  /*2a60*/  LOP3.LUT R27, R27, 0x3f800000, RZ, 0xfc, !PT ;  /* 0x3f8000001b1b7812 */ /* 0x000fc800078efcff */
[----:B------:R-:W0:Y:S02]  /*2a70*/  MUFU.RCP R24, R27 ;  /* 0x0000001b00187308 */ /* 0x000e240000001000 */
[----:B0-----:R-:W-:-:S04]  /*2a80*/  FFMA R23, R27, R24, -1 ;  /* 0xbf8000001b177423 */ /* 0x001fc80000000018 */
[----:B------:R-:W-:-:S04]  /*2a90*/  FADD.FTZ R23, -R23, -RZ ;  /* 0x800000ff17177221 */ /* 0x000fc80000010100 */
[CCC-:B------:R-:W-:Y:S01]  /*2aa0*/  FFMA.RM R22, R24.reuse, R23.reuse, R24.reuse ;  /* 0x0000001718167223 */ /* 0x1c0fe20000004018 */
[----:B------:R-:W-:Y:S01]  /*2ab0*/  FFMA.RP R23, R24, R23, R24 ;  /* 0x0000001718177223 */ /* 0x000fe20000008018 */
[----:B------:R-:W-:-:S04]  /*2ac0*/  MOV R24, 0x3 ;  /* 0x0000000300187802 */ /* 0x000fc80000000f00 */
[C---:B------:R-:W-:Y:S02]  /*2ad0*/  FSETP.NEU.FTZ.AND P0, PT, R22.reuse, R23, PT ;  /* 0x000000171600720b */ /* 0x040fe40003f1d000 */
[----:B------:R-:W-:Y:S02]  /*2ae0*/  LOP3.LUT R22, R22, 0x7fffff, RZ, 0xc0, !PT ;  /* 0x007fffff16167812 */ /* 0x000fe400078ec0ff */
[----:B------:R-:W-:Y:S02]  /*2af0*/  SHF.L.U32 R23, R24, R21, RZ ;  /* 0x0000001518177219 */ /* 0x000fe400000006ff */
[----:B------:R-:W-:-:S04]  /*2b00*/  LOP3.LUT R22, R22, 0x800000, RZ, 0xfc, !PT ;  /* 0x0080000016167812 */ /* 0x000fc800078efcff */
[----:B------:R-:W-:Y:S02]  /*2b10*/  LOP3.LUT R24, R23, R22, RZ, 0xc0, !PT ;  /* 0x0000001617187212 */ /* 0x000fe400078ec0ff */
[----:B------:R-:W-:Y:S02]  /*2b20*/  SEL R23, RZ, 0xffffffff, !P0 ;  /* 0xffffffffff177807 */ /* 0x000fe40004000000 */
[-C--:B------:R-:W-:Y:S02]  /*2b30*/  SHF.R.U32.HI R24, RZ, R21.reuse, R24 ;  /* 0x00000015ff187219 */ /* 0x080fe40000011618 */
[----:B------:R-:W-:Y:S02]  /*2b40*/  IADD3 R23, PT, PT, -R23, RZ, RZ ;  /* 0x000000ff17177210 */ /* 0x000fe40007ffe1ff */
[----:B------:R-:W-:Y:S02]  /*2b50*/  LOP3.LUT P0, RZ, R24, 0x1, RZ, 0xc0, !PT ;  /* 0x0000000118ff7812 */ /* 0x000fe4000780c0ff */
[----:B------:R-:W-:-:S02]  /*2b60*/  LOP3.LUT P1, RZ, R23, R21, R22, 0xf8, !PT ;  /* 0x0000001517ff7212 */ /* 0x000fc4000782f816 */
[----:B------:R-:W-:Y:S02]  /*2b70*/  LOP3.LUT P2, RZ, R24, 0x2, RZ, 0xc0, !PT ;  /* 0x0000000218ff7812 */ /* 0x000fe4000784c0ff */
[----:B------:R-:W-:Y:S02]  /*2b80*/  SHF.R.U32.HI R19, RZ, R19, R22 ;  /* 0x00000013ff137219 */ /* 0x000fe40000011616 */
[----:B------:R-:W-:Y:S02]  /*2b90*/  PLOP3.LUT P0, PT, P0, P1, P2, 0xe0, 0x0 ;  /* 0x000000000000781c */ /* 0x000fe40000703c20 */
[----:B------:R-:W-:Y:S02]  /*2ba0*/  LOP3.LUT P1, RZ, R0, 0x7fffff, RZ, 0xc0, !PT ;  /* 0x007fffff00ff7812 */ /* 0x000fe4000782c0ff */
[----:B------:R-:W-:-:S04]  /*2bb0*/  SEL R21, RZ, 0x1, !P0 ;  /* 0x00000001ff157807 */ /* 0x000fc80004000000 */
[----:B------:R-:W-:-:S04]  /*2bc0*/  IADD3 R21, PT, PT, -R21, RZ, RZ ;  /* 0x000000ff15157210 */ /* 0x000fc80007ffe1ff */
[----:B------:R-:W-:-:S13]  /*2bd0*/  ISETP.GE.AND P0, PT, R21, RZ, PT ;  /* 0x000000ff1500720c */ /* 0x000fda0003f06270 */
[----:B------:R-:W-:-:S04]  /*2be0*/  @!P0 IADD3 R19, PT, PT, R19, 0x1, RZ ;  /* 0x0000000113138810 */ /* 0x000fc80007ffe0ff */
[----:B------:R-:W-:-:S04]  /*2bf0*/  @!P1 SHF.L.U32 R19, R19, 0x1, RZ ;  /* 0x0000000113139819 */ /* 0x000fc800000006ff */
[----:B------:R-:W-:Y:S01]  /*2c00*/  LOP3.LUT R19, R19, 0x80000000, R0, 0xf8, !PT ;  /* 0x8000000013137812 */ /* 0x000fe200078ef800 */
[----:B------:R-:W-:Y:S06]  /*2c10*/  BRA `(.L_x_32) ;  /* 0x0000000000047947 */ /* 0x000fec0003800000 */
.L_x_33:
[----:B------:R0:W1:Y:S02]  /*2c20*/  MUFU.RCP R19, R0 ;  /* 0x0000000000137308 */ /* 0x0000640000001000 */
.L_x_32:
[----:B------:R-:W-:-:S04]  /*2c30*/  HFMA2 R21, -RZ, RZ, 0, 0 ;  /* 0x00000000ff157431 */ /* 0x000fc800000001ff */
[----:B0123--:R-:W-:Y:S05]  /*2c40*/  RET.REL.NODEC R20 `(_Z23ContrastSatVolumeKerneliiPfS_S_S_S_PKfS_) ;  /* 0xffffffd014ec7950 */ /* 0x00ffea0003c3ffff */
.L_x_34:
        /* <DEDUP_REMOVED lines=11> */
.L_x_35:


//--------------------- .nv.shared.reserved.0     --------------------------
	.section	.nv.shared.reserved.0,"aw",@nobits
	.weak		__nv_reservedSMEM_offset_0_alias
	.size		__nv_reservedSMEM_offset_0_alias, 0, 64
	.other		__nv_reservedSMEM_offset_0_alias,@"STO_CUDA_RESERVED_SHARED STV_DEFAULT"
__nv_reservedSMEM_offset_0_alias:
	.zero		0
	.zero		64


//--------------------- .nv.constant0._Z16GainAdjustKerneliiffffPKfPf --------------------------
	.section	.nv.constant0._Z16GainAdjustKerneliiffffPKfPf,"a",@progbits
	.sectionflags	@""
	.align	4
.nv.constant0._Z16GainAdjustKerneliiffffPKfPf:
	.zero		936


//--------------------- .nv.constant0._Z23ContrastSatVolumeKerneliiPfS_S_S_S_PKfS_ --------------------------
	.section	.nv.constant0._Z23ContrastSatVolumeKerneliiPfS_S_S_S_PKfS_,"a",@progbits
	.sectionflags	@""
	.align	4
.nv.constant0._Z23ContrastSatVolumeKerneliiPfS_S_S_S_PKfS_:
	.zero		960


//--------------------- SYMBOLS --------------------------

	.type		.nv.reservedSmem.offset0,@object
	.size		.nv.reservedSmem.offset0,0x4
